// auto-generated by cutlass_sweep.gemm — config: {"arch": "sm_100", "cluster_m": 1, "cluster_n": 1, "dtype": "int8", "dtype_b": "int8", "layout": "nt", "stages": 6, "tile_k": 32, "tile_m": 128, "tile_n": 128}
#include "cutlass/cutlass.h"
#include "cutlass/gemm/collective/collective_builder.hpp"
#include "cutlass/gemm/device/gemm_universal_adapter.h"
#include "cutlass/gemm/kernel/gemm_universal.hpp"
#include "cutlass/epilogue/collective/collective_builder.hpp"

using ElemA = int8_t;
using ElemB = int8_t;
using ElemCD = int8_t;
using Acc  = int32_t;
using TileShape    = cute::Shape<cute::_128, cute::_128, cute::_32>;
using ClusterShape = cute::Shape<cute::_1, cute::_1, cute::_1>;

using CollectiveEpilogue = typename cutlass::epilogue::collective::CollectiveBuilder<
    cutlass::arch::Sm100, cutlass::arch::OpClassTensorOp,
    TileShape, ClusterShape,
    cutlass::epilogue::collective::EpilogueTileAuto,
    Acc, Acc,
    ElemCD, cutlass::layout::RowMajor, 128 / cutlass::sizeof_bits<ElemCD>::value,
    ElemCD, cutlass::layout::RowMajor, 128 / cutlass::sizeof_bits<ElemCD>::value,
    cutlass::epilogue::collective::EpilogueScheduleAuto
  >::CollectiveOp;

using CollectiveMainloop = typename cutlass::gemm::collective::CollectiveBuilder<
    cutlass::arch::Sm100, cutlass::arch::OpClassTensorOp,
    ElemA, cutlass::layout::RowMajor, 128 / cutlass::sizeof_bits<ElemA>::value,
    ElemB, cutlass::layout::ColumnMajor, 128 / cutlass::sizeof_bits<ElemB>::value,
    Acc,
    TileShape, ClusterShape,
    cutlass::gemm::collective::StageCount<6>,
    cutlass::gemm::collective::KernelScheduleAuto
  >::CollectiveOp;

using GemmKernel = cutlass::gemm::kernel::GemmUniversal<
    cute::Shape<int,int,int,int>,
    CollectiveMainloop,
    CollectiveEpilogue
>;
using Gemm = cutlass::gemm::device::GemmUniversalAdapter<GemmKernel>;

// Force the device kernel symbol into the cubin without needing a host main.
auto* _anchor = &cutlass::device_kernel<GemmKernel>;


// ===== COMPILED SASS (sm_100a) =====

	.target	sm_100a

	.elftype	@"ET_EXEC"


//--------------------- .note.nv.tkinfo           --------------------------
	.section	.note.nv.tkinfo,"",@"SHT_NOTE"
	.sectionflags	@"SHF_NOTE_NV_TKINFO"
	.tkinfo
        /*0018*/ 	.word	0x00000002
        /*0030*/ 	.string	""
        /*0030*/ 	.string	"ptxas"
        /*0030*/ 	.string	"Cuda compilation tools, release 13.0, V13.0.88"
        /*0030*/ 	.string	"Build cuda_13.0.r13.0/compiler.36424714_0"
        /*0030*/ 	.string	"-arch sm_100a -m 64 "



//--------------------- .note.nv.cuinfo           --------------------------
	.section	.note.nv.cuinfo,"",@"SHT_NOTE"
	.sectionflags	@"SHF_NOTE_NV_CUINFO"
        /*0018*/ 	.short	0x0002
        /*001a*/ 	.short	0x0064
        /*001c*/ 	.short	0x0082
	.zero		2


//--------------------- .nv.info                  --------------------------
	.section	.nv.info,"",@"SHT_CUDA_INFO"
	.align	4


	//----- nvinfo : EIATTR_REGCOUNT
	.align		4
        /*0000*/ 	.byte	0x04, 0x2f
        /*0002*/ 	.short	(.L_19 - .L_18)
	.align		4
.L_18:
        /*0004*/ 	.word	index@(_ZN7cutlass13device_kernelINS_4gemm6kernel13GemmUniversalIN4cute5tupleIJiiiiEEENS1_10collective13CollectiveMmaINS1_35MainloopSm100TmaUmmaWarpSpecializedILi6ELi2ELi4ENS5_IJNS4_1CILi1EEESB_SB_EEEEENS5_IJNSA_ILi128EEESE_NSA_ILi32EEEEEEaNS5_IJlSB_lEEEaSH_NS4_8TiledMMAINS4_8MMA_AtomIJNS4_15SM100_MMA_S8_SSIaaiLi128ELi128ELNS4_4UMMA5MajorE0ELSM_0ELNSL_8SaturateE0EEEEEENS4_6LayoutISC_NS5_IJNSA_ILi0EEESR_SR_EEEEENS5_IJNS4_10UnderscoreESU_SU_EEEEENS4_13SM90_TMA_LOADENS4_14ComposedLayoutINS4_7SwizzleILi1ELi4ELi3EEENS4_18smem_ptr_flag_bitsILi8EEENSQ_INS5_IJNSA_ILi8EEESF_EEENS5_IJSF_SB_EEEEEEEvNS4_8identityESX_S17_vS18_EENS_8epilogue10collective18CollectiveEpilogueINS1A_23Sm100TmaWarpSpecializedILi2ELi2ELi64ELb0ELb0EEEJSG_NS5_IJNSQ_ISE_SB_EENSQ_INSA_ILi64EEESB_EEEEEaSH_aSH_NS1A_6fusion15FusionCallbacksIS1E_NS1J_17LinearCombinationIaiaiLNS_15FloatRoundStyleE2EEESG_S1I_JEEENS4_5SM1004TMEM4LOAD26SM100_TMEM_LOAD_32dp32b64xESX_NSY_INSZ_ILi2ELi4ELi3EEES12_NSQ_INS5_IJS13_S1G_EEENS5_IJS1G_SB_EEEEEEENS4_39AutoVectorizingCopyWithAssumedAlignmentILi128EEENS4_14SM90_TMA_STOREES1X_S1Z_S1Z_EEEvvEEEEvNT_6ParamsE)
        /*0008*/ 	.word	0x000000af


	//----- nvinfo : EIATTR_FRAME_SIZE
	.align		4
.L_19:
        /*000c*/ 	.byte	0x04, 0x11
        /*000e*/ 	.short	(.L_21 - .L_20)
	.align		4
.L_20:
        /*0010*/ 	.word	index@($__internal_2_$__cuda_sm10x_tcgen05_guardrail_trap_unallocated_columns_being_dealloced)
        /*0014*/ 	.word	0x00000000


	//----- nvinfo : EIATTR_FRAME_SIZE
	.align		4
.L_21:
        /*0018*/ 	.byte	0x04, 0x11
        /*001a*/ 	.short	(.L_23 - .L_22)
	.align		4
.L_22:
        /*001c*/ 	.word	index@($__internal_1_$__cuda_sm10x_tcgen05_guardrail_trap_phase_invalid_during_alloc)
        /*0020*/ 	.word	0x00000000


	//----- nvinfo : EIATTR_FRAME_SIZE
	.align		4
.L_23:
        /*0024*/ 	.byte	0x04, 0x11
        /*0026*/ 	.short	(.L_25 - .L_24)
	.align		4
.L_24:
        /*0028*/ 	.word	index@($__internal_0_$__cuda_sm10x_tcgen05_guardrail_trap_col_being_dealloced_not_returned_by_alloc)
        /*002c*/ 	.word	0x00000000


	//----- nvinfo : EIATTR_FRAME_SIZE
	.align		4
.L_25:
        /*0030*/ 	.byte	0x04, 0x11
        /*0032*/ 	.short	(.L_27 - .L_26)
	.align		4
.L_26:
        /*0034*/ 	.word	index@(_ZN7cutlass13device_kernelINS_4gemm6kernel13GemmUniversalIN4cute5tupleIJiiiiEEENS1_10collective13CollectiveMmaINS1_35MainloopSm100TmaUmmaWarpSpecializedILi6ELi2ELi4ENS5_IJNS4_1CILi1EEESB_SB_EEEEENS5_IJNSA_ILi128EEESE_NSA_ILi32EEEEEEaNS5_IJlSB_lEEEaSH_NS4_8TiledMMAINS4_8MMA_AtomIJNS4_15SM100_MMA_S8_SSIaaiLi128ELi128ELNS4_4UMMA5MajorE0ELSM_0ELNSL_8SaturateE0EEEEEENS4_6LayoutISC_NS5_IJNSA_ILi0EEESR_SR_EEEEENS5_IJNS4_10UnderscoreESU_SU_EEEEENS4_13SM90_TMA_LOADENS4_14ComposedLayoutINS4_7SwizzleILi1ELi4ELi3EEENS4_18smem_ptr_flag_bitsILi8EEENSQ_INS5_IJNSA_ILi8EEESF_EEENS5_IJSF_SB_EEEEEEEvNS4_8identityESX_S17_vS18_EENS_8epilogue10collective18CollectiveEpilogueINS1A_23Sm100TmaWarpSpecializedILi2ELi2ELi64ELb0ELb0EEEJSG_NS5_IJNSQ_ISE_SB_EENSQ_INSA_ILi64EEESB_EEEEEaSH_aSH_NS1A_6fusion15FusionCallbacksIS1E_NS1J_17LinearCombinationIaiaiLNS_15FloatRoundStyleE2EEESG_S1I_JEEENS4_5SM1004TMEM4LOAD26SM100_TMEM_LOAD_32dp32b64xESX_NSY_INSZ_ILi2ELi4ELi3EEES12_NSQ_INS5_IJS13_S1G_EEENS5_IJS1G_SB_EEEEEEENS4_39AutoVectorizingCopyWithAssumedAlignmentILi128EEENS4_14SM90_TMA_STOREES1X_S1Z_S1Z_EEEvvEEEEvNT_6ParamsE)
        /*0038*/ 	.word	0x00000000


	//----- nvinfo : EIATTR_MIN_STACK_SIZE
	.align		4
.L_27:
        /*003c*/ 	.byte	0x04, 0x12
        /*003e*/ 	.short	(.L_29 - .L_28)
	.align		4
.L_28:
        /*0040*/ 	.word	index@(_ZN7cutlass13device_kernelINS_4gemm6kernel13GemmUniversalIN4cute5tupleIJiiiiEEENS1_10collective13CollectiveMmaINS1_35MainloopSm100TmaUmmaWarpSpecializedILi6ELi2ELi4ENS5_IJNS4_1CILi1EEESB_SB_EEEEENS5_IJNSA_ILi128EEESE_NSA_ILi32EEEEEEaNS5_IJlSB_lEEEaSH_NS4_8TiledMMAINS4_8MMA_AtomIJNS4_15SM100_MMA_S8_SSIaaiLi128ELi128ELNS4_4UMMA5MajorE0ELSM_0ELNSL_8SaturateE0EEEEEENS4_6LayoutISC_NS5_IJNSA_ILi0EEESR_SR_EEEEENS5_IJNS4_10UnderscoreESU_SU_EEEEENS4_13SM90_TMA_LOADENS4_14ComposedLayoutINS4_7SwizzleILi1ELi4ELi3EEENS4_18smem_ptr_flag_bitsILi8EEENSQ_INS5_IJNSA_ILi8EEESF_EEENS5_IJSF_SB_EEEEEEEvNS4_8identityESX_S17_vS18_EENS_8epilogue10collective18CollectiveEpilogueINS1A_23Sm100TmaWarpSpecializedILi2ELi2ELi64ELb0ELb0EEEJSG_NS5_IJNSQ_ISE_SB_EENSQ_INSA_ILi64EEESB_EEEEEaSH_aSH_NS1A_6fusion15FusionCallbacksIS1E_NS1J_17LinearCombinationIaiaiLNS_15FloatRoundStyleE2EEESG_S1I_JEEENS4_5SM1004TMEM4LOAD26SM100_TMEM_LOAD_32dp32b64xESX_NSY_INSZ_ILi2ELi4ELi3EEES12_NSQ_INS5_IJS13_S1G_EEENS5_IJS1G_SB_EEEEEEENS4_39AutoVectorizingCopyWithAssumedAlignmentILi128EEENS4_14SM90_TMA_STOREES1X_S1Z_S1Z_EEEvvEEEEvNT_6ParamsE)
        /*0044*/ 	.word	0x00000000
.L_29:


//--------------------- .nv.compat                --------------------------
	.section	.nv.compat,"",@"SHT_CUDA_COMPAT_INFO"
	.align	4
        /*0000*/ 	.byte	0x02, 0x09, 0x01, 0x00, 0x02, 0x02, 0x03, 0x00, 0x02, 0x05, 0x06, 0x00, 0x03, 0x07, 0x01, 0x01
        /*0010*/ 	.byte	0x02, 0x03, 0x01, 0x00, 0x02, 0x06, 0x01, 0x00, 0x04, 0x0b, 0x08, 0x00, 0x01, 0x00, 0x00, 0x00
        /*0020*/ 	.byte	0x00, 0x00, 0x00, 0x00


//--------------------- .nv.info._ZN7cutlass13device_kernelINS_4gemm6kernel13GemmUniversalIN4cute5tupleIJiiiiEEENS1_10collective13CollectiveMmaINS1_35MainloopSm100TmaUmmaWarpSpecializedILi6ELi2ELi4ENS5_IJNS4_1CILi1EEESB_SB_EEEEENS5_IJNSA_ILi128EEESE_NSA_ILi32EEEEEEaNS5_IJlSB_lEEEaSH_NS4_8TiledMMAINS4_8MMA_AtomIJNS4_15SM100_MMA_S8_SSIaaiLi128ELi128ELNS4_4UMMA5MajorE0ELSM_0ELNSL_8SaturateE0EEEEEENS4_6LayoutISC_NS5_IJNSA_ILi0EEESR_SR_EEEEENS5_IJNS4_10UnderscoreESU_SU_EEEEENS4_13SM90_TMA_LOADENS4_14ComposedLayoutINS4_7SwizzleILi1ELi4ELi3EEENS4_18smem_ptr_flag_bitsILi8EEENSQ_INS5_IJNSA_ILi8EEESF_EEENS5_IJSF_SB_EEEEEEEvNS4_8identityESX_S17_vS18_EENS_8epilogue10collective18CollectiveEpilogueINS1A_23Sm100TmaWarpSpecializedILi2ELi2ELi64ELb0ELb0EEEJSG_NS5_IJNSQ_ISE_SB_EENSQ_INSA_ILi64EEESB_EEEEEaSH_aSH_NS1A_6fusion15FusionCallbacksIS1E_NS1J_17LinearCombinationIaiaiLNS_15FloatRoundStyleE2EEESG_S1I_JEEENS4_5SM1004TMEM4LOAD26SM100_TMEM_LOAD_32dp32b64xESX_NSY_INSZ_ILi2ELi4ELi3EEES12_NSQ_INS5_IJS13_S1G_EEENS5_IJS1G_SB_EEEEEEENS4_39AutoVectorizingCopyWithAssumedAlignmentILi128EEENS4_14SM90_TMA_STOREES1X_S1Z_S1Z_EEEvvEEEEvNT_6ParamsE --------------------------
	.section	.nv.info._ZN7cutlass13device_kernelINS_4gemm6kernel13GemmUniversalIN4cute5tupleIJiiiiEEENS1_10collective13CollectiveMmaINS1_35MainloopSm100TmaUmmaWarpSpecializedILi6ELi2ELi4ENS5_IJNS4_1CILi1EEESB_SB_EEEEENS5_IJNSA_ILi128EEESE_NSA_ILi32EEEEEEaNS5_IJlSB_lEEEaSH_NS4_8TiledMMAINS4_8MMA_AtomIJNS4_15SM100_MMA_S8_SSIaaiLi128ELi128ELNS4_4UMMA5MajorE0ELSM_0ELNSL_8SaturateE0EEEEEENS4_6LayoutISC_NS5_IJNSA_ILi0EEESR_SR_EEEEENS5_IJNS4_10UnderscoreESU_SU_EEEEENS4_13SM90_TMA_LOADENS4_14ComposedLayoutINS4_7SwizzleILi1ELi4ELi3EEENS4_18smem_ptr_flag_bitsILi8EEENSQ_INS5_IJNSA_ILi8EEESF_EEENS5_IJSF_SB_EEEEEEEvNS4_8identityESX_S17_vS18_EENS_8epilogue10collective18CollectiveEpilogueINS1A_23Sm100TmaWarpSpecializedILi2ELi2ELi64ELb0ELb0EEEJSG_NS5_IJNSQ_ISE_SB_EENSQ_INSA_ILi64EEESB_EEEEEaSH_aSH_NS1A_6fusion15FusionCallbacksIS1E_NS1J_17LinearCombinationIaiaiLNS_15FloatRoundStyleE2EEESG_S1I_JEEENS4_5SM1004TMEM4LOAD26SM100_TMEM_LOAD_32dp32b64xESX_NSY_INSZ_ILi2ELi4ELi3EEES12_NSQ_INS5_IJS13_S1G_EEENS5_IJS1G_SB_EEEEEEENS4_39AutoVectorizingCopyWithAssumedAlignmentILi128EEENS4_14SM90_TMA_STOREES1X_S1Z_S1Z_EEEvvEEEEvNT_6ParamsE,"",@"SHT_CUDA_INFO"
	.sectionflags	@""
	.align	4


	//----- nvinfo : EIATTR_CUDA_API_VERSION
	.align		4
        /*0000*/ 	.byte	0x04, 0x37
        /*0002*/ 	.short	(.L_31 - .L_30)
.L_30:
        /*0004*/ 	.word	0x00000082


	//----- nvinfo : EIATTR_KPARAM_INFO
	.align		4
.L_31:
        /*0008*/ 	.byte	0x04, 0x17
        /*000a*/ 	.short	(.L_33 - .L_32)
.L_32:
        /*000c*/ 	.word	0x00000000
        /*0010*/ 	.short	0x0000
        /*0012*/ 	.short	0x0000
        /*0014*/ 	.byte	0x00, 0xf0, 0x01, 0x20


	//----- nvinfo : EIATTR_AT_ENTRY_FRAGMENTS
	.align		4
.L_33:
        /*0018*/ 	.byte	0x04, 0x4f
        /*001a*/ 	.short	(.L_35 - .L_34)


	//   ....[0]....
.L_34:
        /*001c*/ 	.word	0x00000006


	//----- nvinfo : EIATTR_RESERVED_SMEM_USED
	.align		4
.L_35:
        /*0020*/ 	.byte	0x01, 0x41
	.zero		2


	//----- nvinfo : EIATTR_SPARSE_MMA_MASK
	.align		4
        /*0024*/ 	.byte	0x03, 0x50
        /*0026*/ 	.short	0x0000


	//----- nvinfo : EIATTR_TCGEN05_1CTA_USED
	.align		4
        /*0028*/ 	.byte	0x01, 0x51
	.zero		2


	//----- nvinfo : EIATTR_MAXREG_COUNT
	.align		4
        /*002c*/ 	.byte	0x03, 0x1b
        /*002e*/ 	.short	0x00ff


	//----- nvinfo : EIATTR_NUM_BARRIERS
	.align		4
        /*0030*/ 	.byte	0x02, 0x4c
        /*0032*/ 	.byte	0x07
	.zero		1


	//----- nvinfo : EIATTR_EXTERNS
	.align		4
        /*0034*/ 	.byte	0x04, 0x0f
        /*0036*/ 	.short	(.L_37 - .L_36)


	//   ....[0]....
	.align		4
.L_36:
        /*0038*/ 	.word	index@(__assertfail)


	//----- nvinfo : EIATTR_MERCURY_ISA_VERSION
	.align		4
.L_37:
        /*003c*/ 	.byte	0x03, 0x5f
        /*003e*/ 	.short	0x0101


	//----- nvinfo : EIATTR_INT_WARP_WIDE_INSTR_OFFSETS
	.align		4
        /*0040*/ 	.byte	0x04, 0x31
        /*0042*/ 	.short	(.L_39 - .L_38)


	//   ....[0]....
.L_38:
        /*0044*/ 	.word	0x00001dd0


	//   ....[1]....
        /*0048*/ 	.word	0x000037f0


	//   ....[2]....
        /*004c*/ 	.word	0x00003810


	//   ....[3]....
        /*0050*/ 	.word	0x00003840


	//   ....[4]....
        /*0054*/ 	.word	0x00004170


	//   ....[5]....
        /*0058*/ 	.word	0x000041e0


	//   ....[6]....
        /*005c*/ 	.word	0x000043c0


	//   ....[7]....
        /*0060*/ 	.word	0x00004520


	//----- nvinfo : EIATTR_COOP_GROUP_MASK_REGIDS
	.align		4
.L_39:
        /*0064*/ 	.byte	0x04, 0x29
        /*0066*/ 	.short	(.L_41 - .L_40)


	//   ....[0]....
.L_40:
        /*0068*/ 	.word	0xffffffff


	//   ....[1]....
        /*006c*/ 	.word	0xffffffff


	//   ....[2]....
        /*0070*/ 	.word	0xffffffff


	//   ....[3]....
        /*0074*/ 	.word	0xffffffff


	//   ....[4]....
        /*0078*/ 	.word	0xffffffff


	//   ....[5]....
        /*007c*/ 	.word	0xffffffff


	//   ....[6]....
        /*0080*/ 	.word	0xffffffff


	//   ....[7]....
        /*0084*/ 	.word	0xffffffff


	//   ....[8]....
        /*0088*/ 	.word	0xffffffff


	//   ....[9]....
        /*008c*/ 	.word	0xffffffff


	//   ....[10]....
        /*0090*/ 	.word	0xffffffff


	//   ....[11]....
        /*0094*/ 	.word	0xffffffff


	//   ....[12]....
        /*0098*/ 	.word	0xffffffff


	//----- nvinfo : EIATTR_COOP_GROUP_INSTR_OFFSETS
	.align		4
.L_41:
        /*009c*/ 	.byte	0x04, 0x28
        /*009e*/ 	.short	(.L_43 - .L_42)


	//   ....[0]....
.L_42:
        /*00a0*/ 	.word	0x00000090


	//   ....[1]....
        /*00a4*/ 	.word	0x000004d0


	//   ....[2]....
        /*00a8*/ 	.word	0x00000680


	//   ....[3]....
        /*00ac*/ 	.word	0x000007e0


	//   ....[4]....
        /*00b0*/ 	.word	0x000008e0


	//   ....[5]....
        /*00b4*/ 	.word	0x00000a50


	//   ....[6]....
        /*00b8*/ 	.word	0x00000bf0


	//   ....[7]....
        /*00bc*/ 	.word	0x00001cb0


	//   ....[8]....
        /*00c0*/ 	.word	0x00002bb0


	//   ....[9]....
        /*00c4*/ 	.word	0x00002dc0


	//   ....[10]....
        /*00c8*/ 	.word	0x00002df0


	//   ....[11]....
        /*00cc*/ 	.word	0x000036d0


	//   ....[12]....
        /*00d0*/ 	.word	0x00003900


	//----- nvinfo : EIATTR_VRC_CTA_INIT_COUNT
	.align		4
.L_43:
        /*00d4*/ 	.byte	0x02, 0x4a
        /*00d6*/ 	.byte	0x80
	.zero		1


	//----- nvinfo : EIATTR_SYSCALL_OFFSETS
	.align		4
        /*00d8*/ 	.byte	0x04, 0x46
        /*00da*/ 	.short	(.L_45 - .L_44)


	//   ....[0]....
.L_44:
        /*00dc*/ 	.word	0x00004f60


	//   ....[1]....
        /*00e0*/ 	.word	0x000050a0


	//   ....[2]....
        /*00e4*/ 	.word	0x00005900


	//   ....[3]....
        /*00e8*/ 	.word	0x00006f00


	//----- nvinfo : EIATTR_MBARRIER_INSTR_OFFSETS
	.align		4
.L_45:
        /*00ec*/ 	.byte	0x04, 0x39
        /*00ee*/ 	.short	(.L_47 - .L_46)


	//   ....[0]....
.L_46:
        /*00f0*/ 	.word	0x000005b0
        /*00f4*/ 	.word	0x000000ff
        /*00f8*/ 	.word	0x00000000
        /*00fc*/ 	.short	0x0100
        /*00fe*/ 	.byte	0x05
	.zero		1


	//   ....[1]....
        /*0100*/ 	.word	0x000005c0
        /*0104*/ 	.word	0x000000ff
        /*0108*/ 	.word	0x00000030
        /*010c*/ 	.short	0x0100
        /*010e*/ 	.byte	0x05
	.zero		1


	//   ....[2]....
        /*0110*/ 	.word	0x000005d0
        /*0114*/ 	.word	0x000000ff
        /*0118*/ 	.word	0x00000008
        /*011c*/ 	.short	0x0100
        /*011e*/ 	.byte	0x05
	.zero		1


	//   ....[3]....
        /*0120*/ 	.word	0x000005e0
        /*0124*/ 	.word	0x000000ff
        /*0128*/ 	.word	0x00000038
        /*012c*/ 	.short	0x0100
        /*012e*/ 	.byte	0x05
	.zero		1


	//   ....[4]....
        /*0130*/ 	.word	0x000005f0
        /*0134*/ 	.word	0x000000ff
        /*0138*/ 	.word	0x00000010
        /*013c*/ 	.short	0x0100
        /*013e*/ 	.byte	0x05
	.zero		1


	//   ....[5]....
        /*0140*/ 	.word	0x00000600
        /*0144*/ 	.word	0x000000ff
        /*0148*/ 	.word	0x00000040
        /*014c*/ 	.short	0x0100
        /*014e*/ 	.byte	0x05
	.zero		1


	//   ....[6]....
        /*0150*/ 	.word	0x00000610
        /*0154*/ 	.word	0x000000ff
        /*0158*/ 	.word	0x00000018
        /*015c*/ 	.short	0x0100
        /*015e*/ 	.byte	0x05
	.zero		1


	//   ....[7]....
        /*0160*/ 	.word	0x00000620
        /*0164*/ 	.word	0x000000ff
        /*0168*/ 	.word	0x00000048
        /*016c*/ 	.short	0x0100
        /*016e*/ 	.byte	0x05
	.zero		1


	//   ....[8]....
        /*0170*/ 	.word	0x00000630
        /*0174*/ 	.word	0x000000ff
        /*0178*/ 	.word	0x00000020
        /*017c*/ 	.short	0x0100
        /*017e*/ 	.byte	0x05
	.zero		1


	//   ....[9]....
        /*0180*/ 	.word	0x00000640
        /*0184*/ 	.word	0x000000ff
        /*0188*/ 	.word	0x00000050
        /*018c*/ 	.short	0x0100
        /*018e*/ 	.byte	0x05
	.zero		1


	//   ....[10]....
        /*0190*/ 	.word	0x00000650
        /*0194*/ 	.word	0x000000ff
        /*0198*/ 	.word	0x00000028
        /*019c*/ 	.short	0x0100
        /*019e*/ 	.byte	0x05
	.zero		1


	//   ....[11]....
        /*01a0*/ 	.word	0x00000660
        /*01a4*/ 	.word	0x000000ff
        /*01a8*/ 	.word	0x00000058
        /*01ac*/ 	.short	0x0100
        /*01ae*/ 	.byte	0x05
	.zero		1


	//   ....[12]....
        /*01b0*/ 	.word	0x00000790
        /*01b4*/ 	.word	0x000000ff
        /*01b8*/ 	.word	0x00000060
        /*01bc*/ 	.short	0x0100
        /*01be*/ 	.byte	0x07
	.zero		1


	//   ....[13]....
        /*01c0*/ 	.word	0x000007a0
        /*01c4*/ 	.word	0x000000ff
        /*01c8*/ 	.word	0x00000070
        /*01cc*/ 	.short	0x0100
        /*01ce*/ 	.byte	0x07
	.zero		1


	//   ....[14]....
        /*01d0*/ 	.word	0x000007b0
        /*01d4*/ 	.word	0x000000ff
        /*01d8*/ 	.word	0x00000068
        /*01dc*/ 	.short	0x0100
        /*01de*/ 	.byte	0x07
	.zero		1


	//   ....[15]....
        /*01e0*/ 	.word	0x000007c0
        /*01e4*/ 	.word	0x000000ff
        /*01e8*/ 	.word	0x00000078
        /*01ec*/ 	.short	0x0100
        /*01ee*/ 	.byte	0x07
	.zero		1


	//   ....[16]....
        /*01f0*/ 	.word	0x000008b0
        /*01f4*/ 	.word	0x000000ff
        /*01f8*/ 	.word	0x00000080
        /*01fc*/ 	.short	0x0100
        /*01fe*/ 	.byte	0x05
	.zero		1


	//   ....[17]....
        /*0200*/ 	.word	0x000008c0
        /*0204*/ 	.word	0x000000ff
        /*0208*/ 	.word	0x00000088
        /*020c*/ 	.short	0x0100
        /*020e*/ 	.byte	0x05
	.zero		1


	//   ....[18]....
        /*0210*/ 	.word	0x00000a00
        /*0214*/ 	.word	0x000000ff
        /*0218*/ 	.word	0x00000090
        /*021c*/ 	.short	0x0100
        /*021e*/ 	.byte	0x05
	.zero		1


	//   ....[19]....
        /*0220*/ 	.word	0x00000a10
        /*0224*/ 	.word	0x000000ff
        /*0228*/ 	.word	0x000000a0
        /*022c*/ 	.short	0x0100
        /*022e*/ 	.byte	0x05
	.zero		1


	//   ....[20]....
        /*0230*/ 	.word	0x00000a20
        /*0234*/ 	.word	0x000000ff
        /*0238*/ 	.word	0x00000098
        /*023c*/ 	.short	0x0100
        /*023e*/ 	.byte	0x05
	.zero		1


	//   ....[21]....
        /*0240*/ 	.word	0x00000a30
        /*0244*/ 	.word	0x000000ff
        /*0248*/ 	.word	0x000000a8
        /*024c*/ 	.short	0x0100
        /*024e*/ 	.byte	0x05
	.zero		1


	//   ....[22]....
        /*0250*/ 	.word	0x00000b60
        /*0254*/ 	.word	0x000000ff
        /*0258*/ 	.word	0x000000b0
        /*025c*/ 	.short	0x0100
        /*025e*/ 	.byte	0x07
	.zero		1


	//   ....[23]....
        /*0260*/ 	.word	0x00000b70
        /*0264*/ 	.word	0x000000ff
        /*0268*/ 	.word	0x000000d0
        /*026c*/ 	.short	0x0100
        /*026e*/ 	.byte	0x07
	.zero		1


	//   ....[24]....
        /*0270*/ 	.word	0x00000b80
        /*0274*/ 	.word	0x000000ff
        /*0278*/ 	.word	0x000000b8
        /*027c*/ 	.short	0x0100
        /*027e*/ 	.byte	0x07
	.zero		1


	//   ....[25]....
        /*0280*/ 	.word	0x00000b90
        /*0284*/ 	.word	0x000000ff
        /*0288*/ 	.word	0x000000d8
        /*028c*/ 	.short	0x0100
        /*028e*/ 	.byte	0x07
	.zero		1


	//   ....[26]....
        /*0290*/ 	.word	0x00000ba0
        /*0294*/ 	.word	0x000000ff
        /*0298*/ 	.word	0x000000c0
        /*029c*/ 	.short	0x0100
        /*029e*/ 	.byte	0x07
	.zero		1


	//   ....[27]....
        /*02a0*/ 	.word	0x00000bb0
        /*02a4*/ 	.word	0x000000ff
        /*02a8*/ 	.word	0x000000e0
        /*02ac*/ 	.short	0x0100
        /*02ae*/ 	.byte	0x07
	.zero		1


	//   ....[28]....
        /*02b0*/ 	.word	0x00000bc0
        /*02b4*/ 	.word	0x000000ff
        /*02b8*/ 	.word	0x000000c8
        /*02bc*/ 	.short	0x0100
        /*02be*/ 	.byte	0x07
	.zero		1


	//   ....[29]....
        /*02c0*/ 	.word	0x00000bd0
        /*02c4*/ 	.word	0x000000ff
        /*02c8*/ 	.word	0x000000e8
        /*02cc*/ 	.short	0x0100
        /*02ce*/ 	.byte	0x07
	.zero		1


	//   ....[30]....
        /*02d0*/ 	.word	0x00000cc0
        /*02d4*/ 	.word	0x000000ff
        /*02d8*/ 	.word	0x000000f0
        /*02dc*/ 	.short	0x0100
        /*02de*/ 	.byte	0x05
	.zero		1


	//   ....[31]....
        /*02e0*/ 	.word	0x00000cd0
        /*02e4*/ 	.word	0x000000ff
        /*02e8*/ 	.word	0x00000100
        /*02ec*/ 	.short	0x0100
        /*02ee*/ 	.byte	0x05
	.zero		1


	//   ....[32]....
        /*02f0*/ 	.word	0x00000ce0
        /*02f4*/ 	.word	0x000000ff
        /*02f8*/ 	.word	0x000000f8
        /*02fc*/ 	.short	0x0100
        /*02fe*/ 	.byte	0x05
	.zero		1


	//   ....[33]....
        /*0300*/ 	.word	0x00000cf0
        /*0304*/ 	.word	0x000000ff
        /*0308*/ 	.word	0x00000108
        /*030c*/ 	.short	0x0100
        /*030e*/ 	.byte	0x05
	.zero		1


	//   ....[34]....
        /*0310*/ 	.word	0x000015d0
        /*0314*/ 	.word	0x00000003
        /*0318*/ 	.word	0x00000100
        /*031c*/ 	.short	0x010a
        /*031e*/ 	.byte	0xff
	.zero		1


	//   ....[35]....
        /*0320*/ 	.word	0x00001600
        /*0324*/ 	.word	0x00000003
        /*0328*/ 	.word	0x000000f0
        /*032c*/ 	.short	0x0101
        /*032e*/ 	.byte	0xff
	.zero		1


	//   ....[36]....
        /*0330*/ 	.word	0x000016d0
        /*0334*/ 	.word	0x000000ff
        /*0338*/ 	.word	0x00000030
        /*033c*/ 	.short	0x010a
        /*033e*/ 	.byte	0x08
	.zero		1


	//   ....[37]....
        /*0340*/ 	.word	0x00001770
        /*0344*/ 	.word	0x000000ff
        /*0348*/ 	.word	0x00000030
        /*034c*/ 	.short	0x010a
        /*034e*/ 	.byte	0x21
	.zero		1


	//   ....[38]....
        /*0350*/ 	.word	0x000018d0
        /*0354*/ 	.word	0x000000ff
        /*0358*/ 	.word	0x00000030
        /*035c*/ 	.short	0x010a
        /*035e*/ 	.byte	0x08
	.zero		1


	//   ....[39]....
        /*0360*/ 	.word	0x000019c0
        /*0364*/ 	.word	0x000000ff
        /*0368*/ 	.word	0x00000088
        /*036c*/ 	.short	0x0101
        /*036e*/ 	.byte	0x04
	.zero		1


	//   ....[40]....
        /*0370*/ 	.word	0x000019e0
        /*0374*/ 	.word	0x000000ff
        /*0378*/ 	.word	0x00000030
        /*037c*/ 	.short	0x010a
        /*037e*/ 	.byte	0x08
	.zero		1


	//   ....[41]....
        /*0380*/ 	.word	0x00001a60
        /*0384*/ 	.word	0x000000ff
        /*0388*/ 	.word	0x00000030
        /*038c*/ 	.short	0x010a
        /*038e*/ 	.byte	0x11
	.zero		1


	//   ....[42]....
        /*0390*/ 	.word	0x00001bc0
        /*0394*/ 	.word	0x000000ff
        /*0398*/ 	.word	0x00000030
        /*039c*/ 	.short	0x010a
        /*039e*/ 	.byte	0x08
	.zero		1


	//   ....[43]....
        /*03a0*/ 	.word	0x00001ce0
        /*03a4*/ 	.word	0x00000002
        /*03a8*/ 	.word	0x00000090
        /*03ac*/ 	.short	0x010a
        /*03ae*/ 	.byte	0xff
	.zero		1


	//   ....[44]....
        /*03b0*/ 	.word	0x00001da0
        /*03b4*/ 	.word	0x00000002
        /*03b8*/ 	.word	0x00000000
        /*03bc*/ 	.short	0x0101
        /*03be*/ 	.byte	0xff
	.zero		1


	//   ....[45]....
        /*03c0*/ 	.word	0x00002300
        /*03c4*/ 	.word	0x000000ff
        /*03c8*/ 	.word	0x00000000
        /*03cc*/ 	.short	0x010a
        /*03ce*/ 	.byte	0x05
	.zero		1


	//   ....[46]....
        /*03d0*/ 	.word	0x00002390
        /*03d4*/ 	.word	0x000000ff
        /*03d8*/ 	.word	0x00000000
        /*03dc*/ 	.short	0x010a
        /*03de*/ 	.byte	0x05
	.zero		1


	//   ....[47]....
        /*03e0*/ 	.word	0x00002420
        /*03e4*/ 	.word	0x000000ff
        /*03e8*/ 	.word	0x00000000
        /*03ec*/ 	.short	0x010a
        /*03ee*/ 	.byte	0x05
	.zero		1


	//   ....[48]....
        /*03f0*/ 	.word	0x000024b0
        /*03f4*/ 	.word	0x000000ff
        /*03f8*/ 	.word	0x00000000
        /*03fc*/ 	.short	0x010a
        /*03fe*/ 	.byte	0x05
	.zero		1


	//   ....[49]....
        /*0400*/ 	.word	0x00002540
        /*0404*/ 	.word	0x000000ff
        /*0408*/ 	.word	0x00000000
        /*040c*/ 	.short	0x010a
        /*040e*/ 	.byte	0x05
	.zero		1


	//   ....[50]....
        /*0410*/ 	.word	0x000025e0
        /*0414*/ 	.word	0x00000000
        /*0418*/ 	.word	0x00000000
        /*041c*/ 	.short	0x010a
        /*041e*/ 	.byte	0xff
	.zero		1


	//   ....[51]....
        /*0420*/ 	.word	0x00002700
        /*0424*/ 	.word	0x00000000
        /*0428*/ 	.word	0x000000f0
        /*042c*/ 	.short	0x010a
        /*042e*/ 	.byte	0xff
	.zero		1


	//   ....[52]....
        /*0430*/ 	.word	0x00002760
        /*0434*/ 	.word	0x00000004
        /*0438*/ 	.word	0x00000000
        /*043c*/ 	.short	0x0101
        /*043e*/ 	.byte	0xff
	.zero		1


	//   ....[53]....
        /*0440*/ 	.word	0x00002780
        /*0444*/ 	.word	0x000000ff
        /*0448*/ 	.word	0x000000a0
        /*044c*/ 	.short	0x010a
        /*044e*/ 	.byte	0x05
	.zero		1


	//   ....[54]....
        /*0450*/ 	.word	0x000028a0
        /*0454*/ 	.word	0x00000000
        /*0458*/ 	.word	0x00000090
        /*045c*/ 	.short	0x010a
        /*045e*/ 	.byte	0xff
	.zero		1


	//   ....[55]....
        /*0460*/ 	.word	0x000029b0
        /*0464*/ 	.word	0x00000000
        /*0468*/ 	.word	0x00000000
        /*046c*/ 	.short	0x0101
        /*046e*/ 	.byte	0xff
	.zero		1


	//   ....[56]....
        /*0470*/ 	.word	0x00002a40
        /*0474*/ 	.word	0x000000ff
        /*0478*/ 	.word	0x000000a0
        /*047c*/ 	.short	0x0106
        /*047e*/ 	.byte	0x05
	.zero		1


	//   ....[57]....
        /*0480*/ 	.word	0x00002a60
        /*0484*/ 	.word	0x000000ff
        /*0488*/ 	.word	0x000000a0
        /*048c*/ 	.short	0x010a
        /*048e*/ 	.byte	0x05
	.zero		1


	//   ....[58]....
        /*0490*/ 	.word	0x00002af0
        /*0494*/ 	.word	0x000000ff
        /*0498*/ 	.word	0x000000a0
        /*049c*/ 	.short	0x0106
        /*049e*/ 	.byte	0x04
	.zero		1


	//   ....[59]....
        /*04a0*/ 	.word	0x00002b30
        /*04a4*/ 	.word	0x00000000
        /*04a8*/ 	.word	0x000000a0
        /*04ac*/ 	.short	0x010a
        /*04ae*/ 	.byte	0xff
	.zero		1


	//   ....[60]....
        /*04b0*/ 	.word	0x00003010
        /*04b4*/ 	.word	0x00000000
        /*04b8*/ 	.word	0x00000090
        /*04bc*/ 	.short	0x010a
        /*04be*/ 	.byte	0xff
	.zero		1


	//   ....[61]....
        /*04c0*/ 	.word	0x00003110
        /*04c4*/ 	.word	0x00000003
        /*04c8*/ 	.word	0x00000000
        /*04cc*/ 	.short	0x0101
        /*04ce*/ 	.byte	0xff
	.zero		1


	//   ....[62]....
        /*04d0*/ 	.word	0x00003120
        /*04d4*/ 	.word	0x000000ff
        /*04d8*/ 	.word	0x00000000
        /*04dc*/ 	.short	0x010a
        /*04de*/ 	.byte	0x04
	.zero		1


	//   ....[63]....
        /*04e0*/ 	.word	0x00003140
        /*04e4*/ 	.word	0x000000ff
        /*04e8*/ 	.word	0x000000d0
        /*04ec*/ 	.short	0x010a
        /*04ee*/ 	.byte	0x09
	.zero		1


	//   ....[64]....
        /*04f0*/ 	.word	0x00003220
        /*04f4*/ 	.word	0x000000ff
        /*04f8*/ 	.word	0x00000000
        /*04fc*/ 	.short	0x010a
        /*04fe*/ 	.byte	0x07
	.zero		1


	//   ....[65]....
        /*0500*/ 	.word	0x00003350
        /*0504*/ 	.word	0x000000ff
        /*0508*/ 	.word	0x00000000
        /*050c*/ 	.short	0x010a
        /*050e*/ 	.byte	0x04
	.zero		1


	//   ....[66]....
        /*0510*/ 	.word	0x00003500
        /*0514*/ 	.word	0x000000ff
        /*0518*/ 	.word	0x00000000
        /*051c*/ 	.short	0x010a
        /*051e*/ 	.byte	0x05
	.zero		1


	//   ....[67]....
        /*0520*/ 	.word	0x00003590
        /*0524*/ 	.word	0x000000ff
        /*0528*/ 	.word	0x00000000
        /*052c*/ 	.short	0x010a
        /*052e*/ 	.byte	0x05
	.zero		1


	//   ....[68]....
        /*0530*/ 	.word	0x00003620
        /*0534*/ 	.word	0x000000ff
        /*0538*/ 	.word	0x00000000
        /*053c*/ 	.short	0x010a
        /*053e*/ 	.byte	0x05
	.zero		1


	//   ....[69]....
        /*0540*/ 	.word	0x000036b0
        /*0544*/ 	.word	0x000000ff
        /*0548*/ 	.word	0x00000000
        /*054c*/ 	.short	0x010a
        /*054e*/ 	.byte	0x07
	.zero		1


	//   ....[70]....
        /*0550*/ 	.word	0x00003b10
        /*0554*/ 	.word	0x00000000
        /*0558*/ 	.word	0x00000090
        /*055c*/ 	.short	0x010a
        /*055e*/ 	.byte	0xff
	.zero		1


	//   ....[71]....
        /*0560*/ 	.word	0x00003bd0
        /*0564*/ 	.word	0x00000000
        /*0568*/ 	.word	0x00000000
        /*056c*/ 	.short	0x0101
        /*056e*/ 	.byte	0xff
	.zero		1


	//   ....[72]....
        /*0570*/ 	.word	0x00003ef0
        /*0574*/ 	.word	0x000000ff
        /*0578*/ 	.word	0x00000088
        /*057c*/ 	.short	0x010a
        /*057e*/ 	.byte	0x07
	.zero		1


	//   ....[73]....
        /*0580*/ 	.word	0x000040e0
        /*0584*/ 	.word	0x000000ff
        /*0588*/ 	.word	0x00000070
        /*058c*/ 	.short	0x010a
        /*058e*/ 	.byte	0x07
	.zero		1


	//   ....[74]....
        /*0590*/ 	.word	0x000042b0
        /*0594*/ 	.word	0x000000ff
        /*0598*/ 	.word	0x00000060
        /*059c*/ 	.short	0x010b
        /*059e*/ 	.byte	0x07
	.zero		1


	//   ....[75]....
        /*05a0*/ 	.word	0x00004320
        /*05a4*/ 	.word	0x000000ff
        /*05a8*/ 	.word	0x00000000
        /*05ac*/ 	.short	0x0101
        /*05ae*/ 	.byte	0x08
	.zero		1


	//   ....[76]....
        /*05b0*/ 	.word	0x00004350
        /*05b4*/ 	.word	0x000000ff
        /*05b8*/ 	.word	0x00000078
        /*05bc*/ 	.short	0x010a
        /*05be*/ 	.byte	0x07
	.zero		1


	//   ....[77]....
        /*05c0*/ 	.word	0x00004560
        /*05c4*/ 	.word	0x000000ff
        /*05c8*/ 	.word	0x00000068
        /*05cc*/ 	.short	0x010b
        /*05ce*/ 	.byte	0x07
	.zero		1


	//   ....[78]....
        /*05d0*/ 	.word	0x00004580
        /*05d4*/ 	.word	0x000000ff
        /*05d8*/ 	.word	0x00000000
        /*05dc*/ 	.short	0x0101
        /*05de*/ 	.byte	0x0d
	.zero		1


	//   ....[79]....
        /*05e0*/ 	.word	0x000045b0
        /*05e4*/ 	.word	0x000000ff
        /*05e8*/ 	.word	0x00000070
        /*05ec*/ 	.short	0x010a
        /*05ee*/ 	.byte	0x07
	.zero		1


	//   ....[80]....
        /*05f0*/ 	.word	0x000045f0
        /*05f4*/ 	.word	0x00000000
        /*05f8*/ 	.word	0x00000078
        /*05fc*/ 	.short	0x010a
        /*05fe*/ 	.byte	0xff
	.zero		1


	//   ....[81]....
        /*0600*/ 	.word	0x00004930
        /*0604*/ 	.word	0x00000000
        /*0608*/ 	.word	0x00000090
        /*060c*/ 	.short	0x010a
        /*060e*/ 	.byte	0xff
	.zero		1


	//   ....[82]....
        /*0610*/ 	.word	0x00004a40
        /*0614*/ 	.word	0x00000000
        /*0618*/ 	.word	0x00000000
        /*061c*/ 	.short	0x0101
        /*061e*/ 	.byte	0xff
	.zero		1


	//   ....[83]....
        /*0620*/ 	.word	0x000054a0
        /*0624*/ 	.word	0x00000003
        /*0628*/ 	.word	0x00000060
        /*062c*/ 	.short	0x010a
        /*062e*/ 	.byte	0xff
	.zero		1


	//   ....[84]....
        /*0630*/ 	.word	0x000054e0
        /*0634*/ 	.word	0x00000074
        /*0638*/ 	.word	0x000000b0
        /*063c*/ 	.short	0x010a
        /*063e*/ 	.byte	0xff
	.zero		1


	//   ....[85]....
        /*0640*/ 	.word	0x00005620
        /*0644*/ 	.word	0x00000003
        /*0648*/ 	.word	0x00000060
        /*064c*/ 	.short	0x010a
        /*064e*/ 	.byte	0xff
	.zero		1


	//   ....[86]....
        /*0650*/ 	.word	0x00005760
        /*0654*/ 	.word	0x00000000
        /*0658*/ 	.word	0x00000000
        /*065c*/ 	.short	0x0101
        /*065e*/ 	.byte	0xff
	.zero		1


	//   ....[87]....
        /*0660*/ 	.word	0x000057e0
        /*0664*/ 	.word	0x00000074
        /*0668*/ 	.word	0x000000b0
        /*066c*/ 	.short	0x010a
        /*066e*/ 	.byte	0xff
	.zero		1


	//   ....[88]....
        /*0670*/ 	.word	0x00006b70
        /*0674*/ 	.word	0x0000007d
        /*0678*/ 	.word	0x00000060
        /*067c*/ 	.short	0x010a
        /*067e*/ 	.byte	0xff
	.zero		1


	//   ....[89]....
        /*0680*/ 	.word	0x00006c40
        /*0684*/ 	.word	0x0000007d
        /*0688*/ 	.word	0x00000060
        /*068c*/ 	.short	0x010a
        /*068e*/ 	.byte	0xff
	.zero		1


	//   ....[90]....
        /*0690*/ 	.word	0x00006d80
        /*0694*/ 	.word	0x00000000
        /*0698*/ 	.word	0x00000000
        /*069c*/ 	.short	0x0101
        /*069e*/ 	.byte	0xff
	.zero		1


	//   ....[91]....
        /*06a0*/ 	.word	0x000071c0
        /*06a4*/ 	.word	0x000000ff
        /*06a8*/ 	.word	0x00000000
        /*06ac*/ 	.short	0x0101
        /*06ae*/ 	.byte	0x05
	.zero		1


	//   ....[92]....
        /*06b0*/ 	.word	0x00008300
        /*06b4*/ 	.word	0x00000003
        /*06b8*/ 	.word	0x00000100
        /*06bc*/ 	.short	0x010a
        /*06be*/ 	.byte	0xff
	.zero		1


	//   ....[93]....
        /*06c0*/ 	.word	0x00008360
        /*06c4*/ 	.word	0x00000002
        /*06c8*/ 	.word	0x00000030
        /*06cc*/ 	.short	0x010a
        /*06ce*/ 	.byte	0xff
	.zero		1


	//   ....[94]....
        /*06d0*/ 	.word	0x000083c0
        /*06d4*/ 	.word	0x00000002
        /*06d8*/ 	.word	0x00000030
        /*06dc*/ 	.short	0x010a
        /*06de*/ 	.byte	0xff
	.zero		1


	//   ....[95]....
        /*06e0*/ 	.word	0x00008410
        /*06e4*/ 	.word	0x00000002
        /*06e8*/ 	.word	0x00000090
        /*06ec*/ 	.short	0x010a
        /*06ee*/ 	.byte	0xff
	.zero		1


	//   ....[96]....
        /*06f0*/ 	.word	0x00008470
        /*06f4*/ 	.word	0x00000000
        /*06f8*/ 	.word	0x00000000
        /*06fc*/ 	.short	0x010a
        /*06fe*/ 	.byte	0xff
	.zero		1


	//   ....[97]....
        /*0700*/ 	.word	0x000084d0
        /*0704*/ 	.word	0x00000000
        /*0708*/ 	.word	0x00000000
        /*070c*/ 	.short	0x010a
        /*070e*/ 	.byte	0xff
	.zero		1


	//   ....[98]....
        /*0710*/ 	.word	0x00008530
        /*0714*/ 	.word	0x00000000
        /*0718*/ 	.word	0x00000000
        /*071c*/ 	.short	0x010a
        /*071e*/ 	.byte	0xff
	.zero		1


	//   ....[99]....
        /*0720*/ 	.word	0x00008590
        /*0724*/ 	.word	0x00000000
        /*0728*/ 	.word	0x00000000
        /*072c*/ 	.short	0x010a
        /*072e*/ 	.byte	0xff
	.zero		1


	//   ....[100]....
        /*0730*/ 	.word	0x000085f0
        /*0734*/ 	.word	0x00000000
        /*0738*/ 	.word	0x00000000
        /*073c*/ 	.short	0x010a
        /*073e*/ 	.byte	0xff
	.zero		1


	//   ....[101]....
        /*0740*/ 	.word	0x00008640
        /*0744*/ 	.word	0x00000000
        /*0748*/ 	.word	0x000000f0
        /*074c*/ 	.short	0x010a
        /*074e*/ 	.byte	0xff
	.zero		1


	//   ....[102]....
        /*0750*/ 	.word	0x000086a0
        /*0754*/ 	.word	0x00000000
        /*0758*/ 	.word	0x000000a0
        /*075c*/ 	.short	0x010a
        /*075e*/ 	.byte	0xff
	.zero		1


	//   ....[103]....
        /*0760*/ 	.word	0x000086f0
        /*0764*/ 	.word	0x00000000
        /*0768*/ 	.word	0x00000090
        /*076c*/ 	.short	0x010a
        /*076e*/ 	.byte	0xff
	.zero		1


	//   ....[104]....
        /*0770*/ 	.word	0x00008750
        /*0774*/ 	.word	0x00000000
        /*0778*/ 	.word	0x000000a0
        /*077c*/ 	.short	0x010a
        /*077e*/ 	.byte	0xff
	.zero		1


	//   ....[105]....
        /*0780*/ 	.word	0x000087a0
        /*0784*/ 	.word	0x00000000
        /*0788*/ 	.word	0x00000090
        /*078c*/ 	.short	0x010a
        /*078e*/ 	.byte	0xff
	.zero		1


	//   ....[106]....
        /*0790*/ 	.word	0x00008800
        /*0794*/ 	.word	0x00000003
        /*0798*/ 	.word	0x000000d0
        /*079c*/ 	.short	0x010a
        /*079e*/ 	.byte	0xff
	.zero		1


	//   ....[107]....
        /*07a0*/ 	.word	0x00008860
        /*07a4*/ 	.word	0x00000000
        /*07a8*/ 	.word	0x00000000
        /*07ac*/ 	.short	0x010a
        /*07ae*/ 	.byte	0xff
	.zero		1


	//   ....[108]....
        /*07b0*/ 	.word	0x000088c0
        /*07b4*/ 	.word	0x00000000
        /*07b8*/ 	.word	0x00000000
        /*07bc*/ 	.short	0x010a
        /*07be*/ 	.byte	0xff
	.zero		1


	//   ....[109]....
        /*07c0*/ 	.word	0x00008920
        /*07c4*/ 	.word	0x00000000
        /*07c8*/ 	.word	0x00000000
        /*07cc*/ 	.short	0x010a
        /*07ce*/ 	.byte	0xff
	.zero		1


	//   ....[110]....
        /*07d0*/ 	.word	0x00008980
        /*07d4*/ 	.word	0x00000000
        /*07d8*/ 	.word	0x00000000
        /*07dc*/ 	.short	0x010a
        /*07de*/ 	.byte	0xff
	.zero		1


	//   ....[111]....
        /*07e0*/ 	.word	0x000089e0
        /*07e4*/ 	.word	0x00000000
        /*07e8*/ 	.word	0x00000000
        /*07ec*/ 	.short	0x010a
        /*07ee*/ 	.byte	0xff
	.zero		1


	//   ....[112]....
        /*07f0*/ 	.word	0x00008a30
        /*07f4*/ 	.word	0x00000000
        /*07f8*/ 	.word	0x00000090
        /*07fc*/ 	.short	0x010a
        /*07fe*/ 	.byte	0xff
	.zero		1


	//   ....[113]....
        /*0800*/ 	.word	0x00008a90
        /*0804*/ 	.word	0x00000000
        /*0808*/ 	.word	0x00000088
        /*080c*/ 	.short	0x010a
        /*080e*/ 	.byte	0xff
	.zero		1


	//   ....[114]....
        /*0810*/ 	.word	0x00008af0
        /*0814*/ 	.word	0x00000003
        /*0818*/ 	.word	0x00000070
        /*081c*/ 	.short	0x010a
        /*081e*/ 	.byte	0xff
	.zero		1


	//   ....[115]....
        /*0820*/ 	.word	0x00008b50
        /*0824*/ 	.word	0x00000003
        /*0828*/ 	.word	0x00000078
        /*082c*/ 	.short	0x010a
        /*082e*/ 	.byte	0xff
	.zero		1


	//   ....[116]....
        /*0830*/ 	.word	0x00008bb0
        /*0834*/ 	.word	0x00000000
        /*0838*/ 	.word	0x00000070
        /*083c*/ 	.short	0x010a
        /*083e*/ 	.byte	0xff
	.zero		1


	//   ....[117]....
        /*0840*/ 	.word	0x00008c00
        /*0844*/ 	.word	0x00000000
        /*0848*/ 	.word	0x00000090
        /*084c*/ 	.short	0x010a
        /*084e*/ 	.byte	0xff
	.zero		1


	//   ....[118]....
        /*0850*/ 	.word	0x00008c50
        /*0854*/ 	.word	0x00000003
        /*0858*/ 	.word	0x00000060
        /*085c*/ 	.short	0x010a
        /*085e*/ 	.byte	0xff
	.zero		1


	//   ....[119]....
        /*0860*/ 	.word	0x00008ca0
        /*0864*/ 	.word	0x00000074
        /*0868*/ 	.word	0x000000b0
        /*086c*/ 	.short	0x010a
        /*086e*/ 	.byte	0xff
	.zero		1


	//   ....[120]....
        /*0870*/ 	.word	0x00008cf0
        /*0874*/ 	.word	0x0000007d
        /*0878*/ 	.word	0x00000060
        /*087c*/ 	.short	0x010a
        /*087e*/ 	.byte	0xff
	.zero		1


	//----- nvinfo : EIATTR_NUM_MBARRIERS
	.align		4
.L_47:
        /*0880*/ 	.byte	0x03, 0x38
        /*0882*/ 	.short	0x0022


	//----- nvinfo : EIATTR_EXIT_INSTR_OFFSETS
	.align		4
        /*0884*/ 	.byte	0x04, 0x1c
        /*0886*/ 	.short	(.L_49 - .L_48)


	//   ....[0]....
.L_48:
        /*0888*/ 	.word	0x00002610


	//   ....[1]....
        /*088c*/ 	.word	0x00002b00


	//   ....[2]....
        /*0890*/ 	.word	0x00002b60


	//   ....[3]....
        /*0894*/ 	.word	0x00003910


	//   ....[4]....
        /*0898*/ 	.word	0x00004620


	//   ....[5]....
        /*089c*/ 	.word	0x00004660


	//   ....[6]....
        /*08a0*/ 	.word	0x000082f0


	//----- nvinfo : EIATTR_MAX_THREADS
	.align		4
.L_49:
        /*08a4*/ 	.byte	0x04, 0x05
        /*08a6*/ 	.short	(.L_51 - .L_50)
.L_50:
        /*08a8*/ 	.word	0x00000100
        /*08ac*/ 	.word	0x00000001
        /*08b0*/ 	.word	0x00000001


	//----- nvinfo : EIATTR_CRS_STACK_SIZE
	.align		4
.L_51:
        /*08b4*/ 	.byte	0x04, 0x1e
        /*08b6*/ 	.short	(.L_53 - .L_52)
.L_52:
        /*08b8*/ 	.word	0x00000000


	//----- nvinfo : EIATTR_CBANK_PARAM_SIZE
	.align		4
.L_53:
        /*08bc*/ 	.byte	0x03, 0x19
        /*08be*/ 	.short	0x0800


	//----- nvinfo : EIATTR_PARAM_CBANK
	.align		4
        /*08c0*/ 	.byte	0x04, 0x0a
        /*08c2*/ 	.short	(.L_55 - .L_54)
	.align		4
.L_54:
        /*08c4*/ 	.word	index@(.nv.constant0._ZN7cutlass13device_kernelINS_4gemm6kernel13GemmUniversalIN4cute5tupleIJiiiiEEENS1_10collective13CollectiveMmaINS1_35MainloopSm100TmaUmmaWarpSpecializedILi6ELi2ELi4ENS5_IJNS4_1CILi1EEESB_SB_EEEEENS5_IJNSA_ILi128EEESE_NSA_ILi32EEEEEEaNS5_IJlSB_lEEEaSH_NS4_8TiledMMAINS4_8MMA_AtomIJNS4_15SM100_MMA_S8_SSIaaiLi128ELi128ELNS4_4UMMA5MajorE0ELSM_0ELNSL_8SaturateE0EEEEEENS4_6LayoutISC_NS5_IJNSA_ILi0EEESR_SR_EEEEENS5_IJNS4_10UnderscoreESU_SU_EEEEENS4_13SM90_TMA_LOADENS4_14ComposedLayoutINS4_7SwizzleILi1ELi4ELi3EEENS4_18smem_ptr_flag_bitsILi8EEENSQ_INS5_IJNSA_ILi8EEESF_EEENS5_IJSF_SB_EEEEEEEvNS4_8identityESX_S17_vS18_EENS_8epilogue10collective18CollectiveEpilogueINS1A_23Sm100TmaWarpSpecializedILi2ELi2ELi64ELb0ELb0EEEJSG_NS5_IJNSQ_ISE_SB_EENSQ_INSA_ILi64EEESB_EEEEEaSH_aSH_NS1A_6fusion15FusionCallbacksIS1E_NS1J_17LinearCombinationIaiaiLNS_15FloatRoundStyleE2EEESG_S1I_JEEENS4_5SM1004TMEM4LOAD26SM100_TMEM_LOAD_32dp32b64xESX_NSY_INSZ_ILi2ELi4ELi3EEES12_NSQ_INS5_IJS13_S1G_EEENS5_IJS1G_SB_EEEEEEENS4_39AutoVectorizingCopyWithAssumedAlignmentILi128EEENS4_14SM90_TMA_STOREES1X_S1Z_S1Z_EEEvvEEEEvNT_6ParamsE)
        /*08c8*/ 	.short	0x0380
        /*08ca*/ 	.short	0x0800


	//----- nvinfo : EIATTR_SW_WAR
	.align		4
.L_55:
        /*08cc*/ 	.byte	0x04, 0x36
        /*08ce*/ 	.short	(.L_57 - .L_56)
.L_56:
        /*08d0*/ 	.word	0x00000008
.L_57:


//--------------------- .nv.callgraph             --------------------------
	.section	.nv.callgraph,"",@"SHT_CUDA_CALLGRAPH"
	.align	4
	.sectionentsize	8
	.align		4
        /*0000*/ 	.word	0x00000000
	.align		4
        /*0004*/ 	.word	0xffffffff
	.align		4
        /*0008*/ 	.word	index@(_ZN7cutlass13device_kernelINS_4gemm6kernel13GemmUniversalIN4cute5tupleIJiiiiEEENS1_10collective13CollectiveMmaINS1_35MainloopSm100TmaUmmaWarpSpecializedILi6ELi2ELi4ENS5_IJNS4_1CILi1EEESB_SB_EEEEENS5_IJNSA_ILi128EEESE_NSA_ILi32EEEEEEaNS5_IJlSB_lEEEaSH_NS4_8TiledMMAINS4_8MMA_AtomIJNS4_15SM100_MMA_S8_SSIaaiLi128ELi128ELNS4_4UMMA5MajorE0ELSM_0ELNSL_8SaturateE0EEEEEENS4_6LayoutISC_NS5_IJNSA_ILi0EEESR_SR_EEEEENS5_IJNS4_10UnderscoreESU_SU_EEEEENS4_13SM90_TMA_LOADENS4_14ComposedLayoutINS4_7SwizzleILi1ELi4ELi3EEENS4_18smem_ptr_flag_bitsILi8EEENSQ_INS5_IJNSA_ILi8EEESF_EEENS5_IJSF_SB_EEEEEEEvNS4_8identityESX_S17_vS18_EENS_8epilogue10collective18CollectiveEpilogueINS1A_23Sm100TmaWarpSpecializedILi2ELi2ELi64ELb0ELb0EEEJSG_NS5_IJNSQ_ISE_SB_EENSQ_INSA_ILi64EEESB_EEEEEaSH_aSH_NS1A_6fusion15FusionCallbacksIS1E_NS1J_17LinearCombinationIaiaiLNS_15FloatRoundStyleE2EEESG_S1I_JEEENS4_5SM1004TMEM4LOAD26SM100_TMEM_LOAD_32dp32b64xESX_NSY_INSZ_ILi2ELi4ELi3EEES12_NSQ_INS5_IJS13_S1G_EEENS5_IJS1G_SB_EEEEEEENS4_39AutoVectorizingCopyWithAssumedAlignmentILi128EEENS4_14SM90_TMA_STOREES1X_S1Z_S1Z_EEEvvEEEEvNT_6ParamsE)
	.align		4
        /*000c*/ 	.word	index@(__assertfail)
	.align		4
        /*0010*/ 	.word	0x00000000
	.align		4
        /*0014*/ 	.word	0xfffffffe
	.align		4
        /*0018*/ 	.word	0x00000000
	.align		4
        /*001c*/ 	.word	0xfffffffd
	.align		4
        /*0020*/ 	.word	0x00000000
	.align		4
        /*0024*/ 	.word	0xfffffffc


//--------------------- .nv.constant4             --------------------------
	.section	.nv.constant4,"a",@progbits
	.align	8
	.align		8
.nv.constant4:
        /*0000*/ 	.dword	__assertfail
	.align		8
        /*0008*/ 	.dword	__unnamed_1
	.align		8
        /*0010*/ 	.dword	__unnamed_2
	.align		8
        /*0018*/ 	.dword	_ZN40_INTERNAL_57f797c7_4_k_cu_ebac04cc_173284cuda3std3__45__cpo5beginE
	.align		8
        /*0020*/ 	.dword	_ZN40_INTERNAL_57f797c7_4_k_cu_ebac04cc_173284cuda3std3__45__cpo3endE
	.align		8
        /*0028*/ 	.dword	_ZN40_INTERNAL_57f797c7_4_k_cu_ebac04cc_173284cuda3std3__45__cpo6cbeginE
	.align		8
        /*0030*/ 	.dword	_ZN40_INTERNAL_57f797c7_4_k_cu_ebac04cc_173284cuda3std3__45__cpo4cendE
	.align		8
        /*0038*/ 	.dword	_ZN40_INTERNAL_57f797c7_4_k_cu_ebac04cc_173284cuda3std3__442_GLOBAL__N__57f797c7_4_k_cu_ebac04cc_173286ignoreE
	.align		8
        /*0040*/ 	.dword	_ZN40_INTERNAL_57f797c7_4_k_cu_ebac04cc_173284cuda3std3__419piecewise_constructE
	.align		8
        /*0048*/ 	.dword	_ZN40_INTERNAL_57f797c7_4_k_cu_ebac04cc_173284cuda3std3__48in_placeE
	.align		8
        /*0050*/ 	.dword	_ZN40_INTERNAL_57f797c7_4_k_cu_ebac04cc_173284cuda3std6ranges3__45__cpo4swapE
	.align		8
        /*0058*/ 	.dword	_ZN40_INTERNAL_57f797c7_4_k_cu_ebac04cc_173284cuda3std6ranges3__45__cpo9iter_moveE
	.align		8
        /*0060*/ 	.dword	_ZN40_INTERNAL_57f797c7_4_k_cu_ebac04cc_173284cute7productE
	.align		8
        /*0068*/ 	.dword	_ZN40_INTERNAL_57f797c7_4_k_cu_ebac04cc_173284cute1_E
	.align		8
        /*0070*/ 	.dword	$str$25
	.align		8
        /*0078*/ 	.dword	$str$26
	.align		8
        /*0080*/ 	.dword	$str$27
	.align		8
        /*0088*/ 	.dword	$str$28


//--------------------- .text._ZN7cutlass13device_kernelINS_4gemm6kernel13GemmUniversalIN4cute5tupleIJiiiiEEENS1_10collective13CollectiveMmaINS1_35MainloopSm100TmaUmmaWarpSpecializedILi6ELi2ELi4ENS5_IJNS4_1CILi1EEESB_SB_EEEEENS5_IJNSA_ILi128EEESE_NSA_ILi32EEEEEEaNS5_IJlSB_lEEEaSH_NS4_8TiledMMAINS4_8MMA_AtomIJNS4_15SM100_MMA_S8_SSIaaiLi128ELi128ELNS4_4UMMA5MajorE0ELSM_0ELNSL_8SaturateE0EEEEEENS4_6LayoutISC_NS5_IJNSA_ILi0EEESR_SR_EEEEENS5_IJNS4_10UnderscoreESU_SU_EEEEENS4_13SM90_TMA_LOADENS4_14ComposedLayoutINS4_7SwizzleILi1ELi4ELi3EEENS4_18smem_ptr_flag_bitsILi8EEENSQ_INS5_IJNSA_ILi8EEESF_EEENS5_IJSF_SB_EEEEEEEvNS4_8identityESX_S17_vS18_EENS_8epilogue10collective18CollectiveEpilogueINS1A_23Sm100TmaWarpSpecializedILi2ELi2ELi64ELb0ELb0EEEJSG_NS5_IJNSQ_ISE_SB_EENSQ_INSA_ILi64EEESB_EEEEEaSH_aSH_NS1A_6fusion15FusionCallbacksIS1E_NS1J_17LinearCombinationIaiaiLNS_15FloatRoundStyleE2EEESG_S1I_JEEENS4_5SM1004TMEM4LOAD26SM100_TMEM_LOAD_32dp32b64xESX_NSY_INSZ_ILi2ELi4ELi3EEES12_NSQ_INS5_IJS13_S1G_EEENS5_IJS1G_SB_EEEEEEENS4_39AutoVectorizingCopyWithAssumedAlignmentILi128EEENS4_14SM90_TMA_STOREES1X_S1Z_S1Z_EEEvvEEEEvNT_6ParamsE --------------------------
	.section	.text._ZN7cutlass13device_kernelINS_4gemm6kernel13GemmUniversalIN4cute5tupleIJiiiiEEENS1_10collective13CollectiveMmaINS1_35MainloopSm100TmaUmmaWarpSpecializedILi6ELi2ELi4ENS5_IJNS4_1CILi1EEESB_SB_EEEEENS5_IJNSA_ILi128EEESE_NSA_ILi32EEEEEEaNS5_IJlSB_lEEEaSH_NS4_8TiledMMAINS4_8MMA_AtomIJNS4_15SM100_MMA_S8_SSIaaiLi128ELi128ELNS4_4UMMA5MajorE0ELSM_0ELNSL_8SaturateE0EEEEEENS4_6LayoutISC_NS5_IJNSA_ILi0EEESR_SR_EEEEENS5_IJNS4_10UnderscoreESU_SU_EEEEENS4_13SM90_TMA_LOADENS4_14ComposedLayoutINS4_7SwizzleILi1ELi4ELi3EEENS4_18smem_ptr_flag_bitsILi8EEENSQ_INS5_IJNSA_ILi8EEESF_EEENS5_IJSF_SB_EEEEEEEvNS4_8identityESX_S17_vS18_EENS_8epilogue10collective18CollectiveEpilogueINS1A_23Sm100TmaWarpSpecializedILi2ELi2ELi64ELb0ELb0EEEJSG_NS5_IJNSQ_ISE_SB_EENSQ_INSA_ILi64EEESB_EEEEEaSH_aSH_NS1A_6fusion15FusionCallbacksIS1E_NS1J_17LinearCombinationIaiaiLNS_15FloatRoundStyleE2EEESG_S1I_JEEENS4_5SM1004TMEM4LOAD26SM100_TMEM_LOAD_32dp32b64xESX_NSY_INSZ_ILi2ELi4ELi3EEES12_NSQ_INS5_IJS13_S1G_EEENS5_IJS1G_SB_EEEEEEENS4_39AutoVectorizingCopyWithAssumedAlignmentILi128EEENS4_14SM90_TMA_STOREES1X_S1Z_S1Z_EEEvvEEEEvNT_6ParamsE,"ax",@progbits
	.align	128
.text._ZN7cutlass13device_kernelINS_4gemm6kernel13GemmUniversalIN4cute5tupleIJiiiiEEENS1_10collective13CollectiveMmaINS1_35MainloopSm100TmaUmmaWarpSpecializedILi6ELi2ELi4ENS5_IJNS4_1CILi1EEESB_SB_EEEEENS5_IJNSA_ILi128EEESE_NSA_ILi32EEEEEEaNS5_IJlSB_lEEEaSH_NS4_8TiledMMAINS4_8MMA_AtomIJNS4_15SM100_MMA_S8_SSIaaiLi128ELi128ELNS4_4UMMA5MajorE0ELSM_0ELNSL_8SaturateE0EEEEEENS4_6LayoutISC_NS5_IJNSA_ILi0EEESR_SR_EEEEENS5_IJNS4_10UnderscoreESU_SU_EEEEENS4_13SM90_TMA_LOADENS4_14ComposedLayoutINS4_7SwizzleILi1ELi4ELi3EEENS4_18smem_ptr_flag_bitsILi8EEENSQ_INS5_IJNSA_ILi8EEESF_EEENS5_IJSF_SB_EEEEEEEvNS4_8identityESX_S17_vS18_EENS_8epilogue10collective18CollectiveEpilogueINS1A_23Sm100TmaWarpSpecializedILi2ELi2ELi64ELb0ELb0EEEJSG_NS5_IJNSQ_ISE_SB_EENSQ_INSA_ILi64EEESB_EEEEEaSH_aSH_NS1A_6fusion15FusionCallbacksIS1E_NS1J_17LinearCombinationIaiaiLNS_15FloatRoundStyleE2EEESG_S1I_JEEENS4_5SM1004TMEM4LOAD26SM100_TMEM_LOAD_32dp32b64xESX_NSY_INSZ_ILi2ELi4ELi3EEES12_NSQ_INS5_IJS13_S1G_EEENS5_IJS1G_SB_EEEEEEENS4_39AutoVectorizingCopyWithAssumedAlignmentILi128EEENS4_14SM90_TMA_STOREES1X_S1Z_S1Z_EEEvvEEEEvNT_6ParamsE:
        .type           _ZN7cutlass13device_kernelINS_4gemm6kernel13GemmUniversalIN4cute5tupleIJiiiiEEENS1_10collective13CollectiveMmaINS1_35MainloopSm100TmaUmmaWarpSpecializedILi6ELi2ELi4ENS5_IJNS4_1CILi1EEESB_SB_EEEEENS5_IJNSA_ILi128EEESE_NSA_ILi32EEEEEEaNS5_IJlSB_lEEEaSH_NS4_8TiledMMAINS4_8MMA_AtomIJNS4_15SM100_MMA_S8_SSIaaiLi128ELi128ELNS4_4UMMA5MajorE0ELSM_0ELNSL_8SaturateE0EEEEEENS4_6LayoutISC_NS5_IJNSA_ILi0EEESR_SR_EEEEENS5_IJNS4_10UnderscoreESU_SU_EEEEENS4_13SM90_TMA_LOADENS4_14ComposedLayoutINS4_7SwizzleILi1ELi4ELi3EEENS4_18smem_ptr_flag_bitsILi8EEENSQ_INS5_IJNSA_ILi8EEESF_EEENS5_IJSF_SB_EEEEEEEvNS4_8identityESX_S17_vS18_EENS_8epilogue10collective18CollectiveEpilogueINS1A_23Sm100TmaWarpSpecializedILi2ELi2ELi64ELb0ELb0EEEJSG_NS5_IJNSQ_ISE_SB_EENSQ_INSA_ILi64EEESB_EEEEEaSH_aSH_NS1A_6fusion15FusionCallbacksIS1E_NS1J_17LinearCombinationIaiaiLNS_15FloatRoundStyleE2EEESG_S1I_JEEENS4_5SM1004TMEM4LOAD26SM100_TMEM_LOAD_32dp32b64xESX_NSY_INSZ_ILi2ELi4ELi3EEES12_NSQ_INS5_IJS13_S1G_EEENS5_IJS1G_SB_EEEEEEENS4_39AutoVectorizingCopyWithAssumedAlignmentILi128EEENS4_14SM90_TMA_STOREES1X_S1Z_S1Z_EEEvvEEEEvNT_6ParamsE,@function
        .size           _ZN7cutlass13device_kernelINS_4gemm6kernel13GemmUniversalIN4cute5tupleIJiiiiEEENS1_10collective13CollectiveMmaINS1_35MainloopSm100TmaUmmaWarpSpecializedILi6ELi2ELi4ENS5_IJNS4_1CILi1EEESB_SB_EEEEENS5_IJNSA_ILi128EEESE_NSA_ILi32EEEEEEaNS5_IJlSB_lEEEaSH_NS4_8TiledMMAINS4_8MMA_AtomIJNS4_15SM100_MMA_S8_SSIaaiLi128ELi128ELNS4_4UMMA5MajorE0ELSM_0ELNSL_8SaturateE0EEEEEENS4_6LayoutISC_NS5_IJNSA_ILi0EEESR_SR_EEEEENS5_IJNS4_10UnderscoreESU_SU_EEEEENS4_13SM90_TMA_LOADENS4_14ComposedLayoutINS4_7SwizzleILi1ELi4ELi3EEENS4_18smem_ptr_flag_bitsILi8EEENSQ_INS5_IJNSA_ILi8EEESF_EEENS5_IJSF_SB_EEEEEEEvNS4_8identityESX_S17_vS18_EENS_8epilogue10collective18CollectiveEpilogueINS1A_23Sm100TmaWarpSpecializedILi2ELi2ELi64ELb0ELb0EEEJSG_NS5_IJNSQ_ISE_SB_EENSQ_INSA_ILi64EEESB_EEEEEaSH_aSH_NS1A_6fusion15FusionCallbacksIS1E_NS1J_17LinearCombinationIaiaiLNS_15FloatRoundStyleE2EEESG_S1I_JEEENS4_5SM1004TMEM4LOAD26SM100_TMEM_LOAD_32dp32b64xESX_NSY_INSZ_ILi2ELi4ELi3EEES12_NSQ_INS5_IJS13_S1G_EEENS5_IJS1G_SB_EEEEEEENS4_39AutoVectorizingCopyWithAssumedAlignmentILi128EEENS4_14SM90_TMA_STOREES1X_S1Z_S1Z_EEEvvEEEEvNT_6ParamsE,(.L_x_148 - _ZN7cutlass13device_kernelINS_4gemm6kernel13GemmUniversalIN4cute5tupleIJiiiiEEENS1_10collective13CollectiveMmaINS1_35MainloopSm100TmaUmmaWarpSpecializedILi6ELi2ELi4ENS5_IJNS4_1CILi1EEESB_SB_EEEEENS5_IJNSA_ILi128EEESE_NSA_ILi32EEEEEEaNS5_IJlSB_lEEEaSH_NS4_8TiledMMAINS4_8MMA_AtomIJNS4_15SM100_MMA_S8_SSIaaiLi128ELi128ELNS4_4UMMA5MajorE0ELSM_0ELNSL_8SaturateE0EEEEEENS4_6LayoutISC_NS5_IJNSA_ILi0EEESR_SR_EEEEENS5_IJNS4_10UnderscoreESU_SU_EEEEENS4_13SM90_TMA_LOADENS4_14ComposedLayoutINS4_7SwizzleILi1ELi4ELi3EEENS4_18smem_ptr_flag_bitsILi8EEENSQ_INS5_IJNSA_ILi8EEESF_EEENS5_IJSF_SB_EEEEEEEvNS4_8identityESX_S17_vS18_EENS_8epilogue10collective18CollectiveEpilogueINS1A_23Sm100TmaWarpSpecializedILi2ELi2ELi64ELb0ELb0EEEJSG_NS5_IJNSQ_ISE_SB_EENSQ_INSA_ILi64EEESB_EEEEEaSH_aSH_NS1A_6fusion15FusionCallbacksIS1E_NS1J_17LinearCombinationIaiaiLNS_15FloatRoundStyleE2EEESG_S1I_JEEENS4_5SM1004TMEM4LOAD26SM100_TMEM_LOAD_32dp32b64xESX_NSY_INSZ_ILi2ELi4ELi3EEES12_NSQ_INS5_IJS13_S1G_EEENS5_IJS1G_SB_EEEEEEENS4_39AutoVectorizingCopyWithAssumedAlignmentILi128EEENS4_14SM90_TMA_STOREES1X_S1Z_S1Z_EEEvvEEEEvNT_6ParamsE)
        .other          _ZN7cutlass13device_kernelINS_4gemm6kernel13GemmUniversalIN4cute5tupleIJiiiiEEENS1_10collective13CollectiveMmaINS1_35MainloopSm100TmaUmmaWarpSpecializedILi6ELi2ELi4ENS5_IJNS4_1CILi1EEESB_SB_EEEEENS5_IJNSA_ILi128EEESE_NSA_ILi32EEEEEEaNS5_IJlSB_lEEEaSH_NS4_8TiledMMAINS4_8MMA_AtomIJNS4_15SM100_MMA_S8_SSIaaiLi128ELi128ELNS4_4UMMA5MajorE0ELSM_0ELNSL_8SaturateE0EEEEEENS4_6LayoutISC_NS5_IJNSA_ILi0EEESR_SR_EEEEENS5_IJNS4_10UnderscoreESU_SU_EEEEENS4_13SM90_TMA_LOADENS4_14ComposedLayoutINS4_7SwizzleILi1ELi4ELi3EEENS4_18smem_ptr_flag_bitsILi8EEENSQ_INS5_IJNSA_ILi8EEESF_EEENS5_IJSF_SB_EEEEEEEvNS4_8identityESX_S17_vS18_EENS_8epilogue10collective18CollectiveEpilogueINS1A_23Sm100TmaWarpSpecializedILi2ELi2ELi64ELb0ELb0EEEJSG_NS5_IJNSQ_ISE_SB_EENSQ_INSA_ILi64EEESB_EEEEEaSH_aSH_NS1A_6fusion15FusionCallbacksIS1E_NS1J_17LinearCombinationIaiaiLNS_15FloatRoundStyleE2EEESG_S1I_JEEENS4_5SM1004TMEM4LOAD26SM100_TMEM_LOAD_32dp32b64xESX_NSY_INSZ_ILi2ELi4ELi3EEES12_NSQ_INS5_IJS13_S1G_EEENS5_IJS1G_SB_EEEEEEENS4_39AutoVectorizingCopyWithAssumedAlignmentILi128EEENS4_14SM90_TMA_STOREES1X_S1Z_S1Z_EEEvvEEEEvNT_6ParamsE,@"STO_CUDA_ENTRY STV_DEFAULT"
_ZN7cutlass13device_kernelINS_4gemm6kernel13GemmUniversalIN4cute5tupleIJiiiiEEENS1_10collective13CollectiveMmaINS1_35MainloopSm100TmaUmmaWarpSpecializedILi6ELi2ELi4ENS5_IJNS4_1CILi1EEESB_SB_EEEEENS5_IJNSA_ILi128EEESE_NSA_ILi32EEEEEEaNS5_IJlSB_lEEEaSH_NS4_8TiledMMAINS4_8MMA_AtomIJNS4_15SM100_MMA_S8_SSIaaiLi128ELi128ELNS4_4UMMA5MajorE0ELSM_0ELNSL_8SaturateE0EEEEEENS4_6LayoutISC_NS5_IJNSA_ILi0EEESR_SR_EEEEENS5_IJNS4_10UnderscoreESU_SU_EEEEENS4_13SM90_TMA_LOADENS4_14ComposedLayoutINS4_7SwizzleILi1ELi4ELi3EEENS4_18smem_ptr_flag_bitsILi8EEENSQ_INS5_IJNSA_ILi8EEESF_EEENS5_IJSF_SB_EEEEEEEvNS4_8identityESX_S17_vS18_EENS_8epilogue10collective18CollectiveEpilogueINS1A_23Sm100TmaWarpSpecializedILi2ELi2ELi64ELb0ELb0EEEJSG_NS5_IJNSQ_ISE_SB_EENSQ_INSA_ILi64EEESB_EEEEEaSH_aSH_NS1A_6fusion15FusionCallbacksIS1E_NS1J_17LinearCombinationIaiaiLNS_15FloatRoundStyleE2EEESG_S1I_JEEENS4_5SM1004TMEM4LOAD26SM100_TMEM_LOAD_32dp32b64xESX_NSY_INSZ_ILi2ELi4ELi3EEES12_NSQ_INS5_IJS13_S1G_EEENS5_IJS1G_SB_EEEEEEENS4_39AutoVectorizingCopyWithAssumedAlignmentILi128EEENS4_14SM90_TMA_STOREES1X_S1Z_S1Z_EEEvvEEEEvNT_6ParamsE:
[----:B------:R-:W1:Y:S01]  /*0000*/  LDC R1, c[0x0][0x37c] ;  /* 0x0000df00ff017b82 */ /* 0x000e620000000800 */
[----:B------:R-:W2:Y:S01]  /*0010*/  S2R R167, SR_TID.X ;  /* 0x0000000000a77919 */ /* 0x000ea20000002100 */
[----:B------:R-:W3:Y:S01]  /*0020*/  LDCU.64 UR4, c[0x0][0x890] ;  /* 0x00011200ff0477ac */ /* 0x000ee20008000a00 */
[----:B------:R-:W-:Y:S02]  /*0030*/  PRMT R151, RZ, 0x7610, R151 ;  /* 0x00007610ff977816 */ /* 0x000fe40000000097 */
[----:B------:R-:W-:Y:S01]  /*0040*/  ELECT P5, URZ, PT ;  /* 0x0000000000ff782f */ /* 0x000fe200038a0000 */
[----:B------:R-:W4:Y:S01]  /*0050*/  LDCU.64 UR46, c[0x0][0x358] ;  /* 0x00006b00ff2e77ac */ /* 0x000f220008000a00 */
[----:B---3--:R-:W-:-:S04]  /*0060*/  UISETP.NE.U32.AND UP0, UPT, UR4, URZ, UPT ;  /* 0x000000ff0400728c */ /* 0x008fc8000bf05070 */
[----:B------:R-:W-:Y:S01]  /*0070*/  UISETP.NE.AND.EX UP0, UPT, UR5, URZ, UPT, UP0 ;  /* 0x000000ff0500728c */ /* 0x000fe2000bf05300 */
[----:B--2---:R-:W-:-:S05]  /*0080*/  SHF.R.U32.HI R154, RZ, 0x5, R167 ;  /* 0x00000005ff9a7819 */ /* 0x004fca00000116a7 */
[----:B------:R-:W2:Y:S02]  /*0090*/  SHFL.IDX PT, R0, R154, RZ, 0x1f ;  /* 0x00001fff9a007589 */ /* 0x000ea400000e0000 */
[----:B--2---:R-:W-:Y:S01]  /*00a0*/  R2UR UR8, R0 ;  /* 0x00000000000872ca */ /* 0x004fe200000e0000 */
[----:B-1--4-:R-:W-:-:S14]  /*00b0*/  BRA.U UP0, `(.L_x_0) ;  /* 0x00000001002c7547 */ /* 0x012fdc000b800000 */
[----:B------:R-:W1:Y:S02]  /*00c0*/  LDCU.64 UR6, c[0x0][0x888] ;  /* 0x00011100ff0677ac */ /* 0x000e640008000a00 */
[----:B-1----:R-:W-:-:S04]  /*00d0*/  UISETP.NE.U32.AND UP0, UPT, UR6, URZ, UPT ;  /* 0x000000ff0600728c */ /* 0x002fc8000bf05070 */
[----:B------:R-:W-:-:S09]  /*00e0*/  UISETP.NE.AND.EX UP0, UPT, UR7, URZ, UPT, UP0 ;  /* 0x000000ff0700728c */ /* 0x000fd2000bf05300 */
[----:B------:R-:W-:Y:S05]  /*00f0*/  BRA.U !UP0, `(.L_x_1) ;  /* 0x0000000108107547 */ /* 0x000fea000b800000 */
[----:B------:R-:W1:Y:S02]  /*0100*/  LDC.64 R82, c[0x0][0x888] ;  /* 0x00022200ff527b82 */ /* 0x000e640000000a00 */
[----:B-1----:R1:W5:Y:S01]  /*0110*/  LDG.E R82, desc[UR46][R82.64] ;  /* 0x0000002e52527981 */ /* 0x002362000c1e1900 */
[----:B------:R-:W-:Y:S01]  /*0120*/  HFMA2 R151, -RZ, RZ, 0, 5.9604644775390625e-08 ;  /* 0x00000001ff977431 */ /* 0x000fe200000001ff */
[----:B------:R-:W-:Y:S05]  /*0130*/  BRA `(.L_x_0) ;  /* 0x00000000000c7947 */ /* 0x000fea0003800000 */
.L_x_1:
[----:B------:R-:W1:Y:S01]  /*0140*/  LDCU UR6, c[0x0][0x880] ;  /* 0x00011000ff0677ac */ /* 0x000e620008000800 */
[----:B------:R-:W-:Y:S01]  /*0150*/  HFMA2 R151, -RZ, RZ, 0, 5.9604644775390625e-08 ;  /* 0x00000001ff977431 */ /* 0x000fe200000001ff */
[----:B-1----:R-:W-:-:S07]  /*0160*/  MOV R82, UR6 ;  /* 0x0000000600527c02 */ /* 0x002fce0008000f00 */
.L_x_0:
[----:B------:R-:W2:Y:S02]  /*0170*/  LDCU.64 UR6, c[0x0][0x8b0] ;  /* 0x00011600ff0677ac */ /* 0x000ea40008000a00 */
[----:B--2---:R-:W-:-:S04]  /*0180*/  UISETP.NE.U32.AND UP0, UPT, UR6, URZ, UPT ;  /* 0x000000ff0600728c */ /* 0x004fc8000bf05070 */
[----:B------:R-:W-:-:S09]  /*0190*/  UISETP.NE.AND.EX UP0, UPT, UR7, URZ, UPT, UP0 ;  /* 0x000000ff0700728c */ /* 0x000fd2000bf05300 */
[----:B------:R-:W-:Y:S05]  /*01a0*/  BRA.U UP0, `(.L_x_2) ;  /* 0x0000000100247547 */ /* 0x000fea000b800000 */
[----:B------:R-:W2:Y:S02]  /*01b0*/  LDCU.64 UR6, c[0x0][0x8a8] ;  /* 0x00011500ff0677ac */ /* 0x000ea40008000a00 */
[----:B--2---:R-:W-:-:S04]  /*01c0*/  UISETP.NE.U32.AND UP0, UPT, UR6, URZ, UPT ;  /* 0x000000ff0600728c */ /* 0x004fc8000bf05070 */
[----:B------:R-:W-:-:S09]  /*01d0*/  UISETP.NE.AND.EX UP0, UPT, UR7, URZ, UPT, UP0 ;  /* 0x000000ff0700728c */ /* 0x000fd2000bf05300 */
[----:B------:R-:W-:Y:S05]  /*01e0*/  BRA.U !UP0, `(.L_x_3) ;  /* 0x00000001080c7547 */ /* 0x000fea000b800000 */
[----:B------:R-:W2:Y:S02]  /*01f0*/  LDC.64 R78, c[0x0][0x8a8] ;  /* 0x00022a00ff4e7b82 */ /* 0x000ea40000000a00 */
[----:B--2---:R2:W5:Y:S01]  /*0200*/  LDG.E R78, desc[UR46][R78.64] ;  /* 0x0000002e4e4e7981 */ /* 0x004562000c1e1900 */
[----:B------:R-:W-:Y:S05]  /*0210*/  BRA `(.L_x_2) ;  /* 0x0000000000087947 */ /* 0x000fea0003800000 */
.L_x_3:
[----:B------:R-:W2:Y:S02]  /*0220*/  LDCU UR6, c[0x0][0x8a0] ;  /* 0x00011400ff0677ac */ /* 0x000ea40008000800 */
[----:B--2---:R-:W-:Y:S02]  /*0230*/  MOV R78, UR6 ;  /* 0x00000006004e7c02 */ /* 0x004fe40008000f00 */
.L_x_2:
[----:B------:R-:W-:Y:S01]  /*0240*/  IMAD.U32 R0, RZ, RZ, UR8 ;  /* 0x00000008ff007e24 */ /* 0x000fe2000f8e00ff */
[----:B------:R-:W-:Y:S04]  /*0250*/  BSSY.RECONVERGENT B0, `(.L_x_4) ;  /* 0x000000c000007945 */ /* 0x000fe80003800200 */
[C---:B------:R-:W-:Y:S02]  /*0260*/  ISETP.NE.OR P1, PT, R0.reuse, 0x1, !P5 ;  /* 0x000000010000780c */ /* 0x040fe40006f25670 */
[----:B------:R-:W-:-:S11]  /*0270*/  ISETP.NE.OR P0, PT, R0, 0x3, !P5 ;  /* 0x000000030000780c */ /* 0x000fd60006f05670 */
[----:B------:R-:W-:Y:S05]  /*0280*/  @P1 BRA `(.L_x_5) ;  /* 0x0000000000201947 */ /* 0x000fea0003800000 */
[----:B------:R-:W3:Y:S02]  /*0290*/  LDCU.64 UR6, c[0x0][0x348] ;  /* 0x00006900ff0677ac */ /* 0x000ee40008000a00 */
[----:B---3--:R-:W-:Y:S02]  /*02a0*/  UIADD3 UR10, UP1, UPT, UR6, 0x80, URZ ;  /* 0x00000080060a7890 */ /* 0x008fe4000ff3e0ff */
[----:B------:R-:W-:Y:S02]  /*02b0*/  UIADD3 UR6, UP0, UPT, UR6, 0x180, URZ ;  /* 0x0000018006067890 */ /* 0x000fe4000ff1e0ff */
[----:B------:R-:W-:Y:S02]  /*02c0*/  UIADD3.X UR11, UPT, UPT, URZ, UR7, URZ, UP1, !UPT ;  /* 0x00000007ff0b7290 */ /* 0x000fe40008ffe4ff */
[----:B------:R-:W-:-:S07]  /*02d0*/  UIADD3.X UR7, UPT, UPT, URZ, UR7, URZ, UP0, !UPT ;  /* 0x00000007ff077290 */ /* 0x000fce00087fe4ff */
[----:B------:R3:W-:Y:S02]  /*02e0*/  UTMACCTL.PF [UR10] ;  /* 0x000000000a0079b9 */ /* 0x0007e40008040000 */
[----:B------:R3:W-:Y:S02]  /*02f0*/  UTMACCTL.PF [UR6] ;  /* 0x00000000060079b9 */ /* 0x0007e40008040000 */
[----:B---3--:R-:W-:Y:S01]  /*0300*/  NOP ;  /* 0x0000000000007918 */ /* 0x008fe20000000000 */
.L_x_5:
[----:B------:R-:W-:Y:S05]  /*0310*/  BSYNC.RECONVERGENT B0 ;  /* 0x0000000000007941 */ /* 0x000fea0003800200 */
.L_x_4:
[----:B------:R-:W-:Y:S04]  /*0320*/  BSSY.RECONVERGENT B0, `(.L_x_6) ;  /* 0x000000a000007945 */ /* 0x000fe80003800200 */
        /* <DEDUP_REMOVED lines=9> */
.L_x_7:
[----:B------:R-:W-:Y:S05]  /*03c0*/  BSYNC.RECONVERGENT B0 ;  /* 0x0000000000007941 */ /* 0x000fea0003800200 */
.L_x_6:
[----:B------:R-:W3:Y:S01]  /*03d0*/  LDCU.64 UR6, c[0x0][0x888] ;  /* 0x00011100ff0677ac */ /* 0x000ee20008000a00 */
[----:B------:R-:W-:Y:S02]  /*03e0*/  UISETP.EQ.U32.AND UP1, UPT, UR4, URZ, UPT ;  /* 0x000000ff0400728c */ /* 0x000fe4000bf22070 */
[----:B------:R-:W-:Y:S02]  /*03f0*/  UPLOP3.LUT UP2, UPT, UPT, UPT, UPT, 0x80, 0x8 ;  /* 0x000000000008789c */ /* 0x000fe40003f4f070 */
[----:B---3--:R-:W-:-:S04]  /*0400*/  UISETP.NE.U32.AND UP0, UPT, UR6, URZ, UPT ;  /* 0x000000ff0600728c */ /* 0x008fc8000bf05070 */
[----:B------:R-:W-:-:S04]  /*0410*/  UISETP.NE.AND.EX UP0, UPT, UR7, URZ, UPT, UP0 ;  /* 0x000000ff0700728c */ /* 0x000fc8000bf05300 */
[----:B------:R-:W-:-:S04]  /*0420*/  UISETP.EQ.OR.EX UP3, UPT, UR5, URZ, !UP0, UP1 ;  /* 0x000000ff0500728c */ /* 0x000fc8000c762710 */
[----:B------:R-:W-:-:S05]  /*0430*/  UP2UR UR50, UPR, URZ, 0x8 ;  /* 0x00000008ff327883 */ /* 0x000fca0008000000 */
[----:B------:R-:W-:Y:S07]  /*0440*/  BRA.U !UP3, `(.L_x_8) ;  /* 0x000000010b207547 */ /* 0x000fee000b800000 */
[----:B-----5:R-:W-:Y:S01]  /*0450*/  R2UR UR6, R82 ;  /* 0x00000000520672ca */ /* 0x020fe200000e0000 */
[----:B------:R-:W-:Y:S02]  /*0460*/  UISETP.NE.U32.AND UP2, UPT, UR4, URZ, UPT ;  /* 0x000000ff0400728c */ /* 0x000fe4000bf45070 */
[----:B------:R-:W-:Y:S02]  /*0470*/  USEL UR4, URZ, 0xffffffff, UP0 ;  /* 0xffffffffff047887 */ /* 0x000fe40008000000 */
[----:B------:R-:W-:-:S08]  /*0480*/  UISETP.NE.AND.EX UP2, UPT, UR5, URZ, UPT, UP2 ;  /* 0x000000ff0500728c */ /* 0x000fd0000bf45320 */
[----:B------:R-:W-:-:S04]  /*0490*/  UISETP.NE.AND UP1, UPT, UR6, URZ, UPT ;  /* 0x000000ff0600728c */ /* 0x000fc8000bf25270 */
[----:B------:R-:W-:-:S04]  /*04a0*/  @!UP2 USEL UR4, URZ, 0xffffffff, UP1 ;  /* 0xffffffffff04a887 */ /* 0x000fc80008800000 */
[----:B------:R-:W-:-:S04]  /*04b0*/  ULOP3.LUT UR4, UR4, 0x1, URZ, 0xc0, !UPT ;  /* 0x0000000104047892 */ /* 0x000fc8000f8ec0ff */
[----:B------:R-:W-:-:S11]  /*04c0*/  UISETP.NE.U32.AND UP2, UPT, UR4, 0x1, UPT ;  /* 0x000000010400788c */ /* 0x000fd6000bf45070 */
.L_x_8:
[----:B------:R-:W3:Y:S01]  /*04d0*/  SHFL.IDX PT, R2, R154, RZ, 0x1f ;  /* 0x00001fff9a027589 */ /* 0x000ee200000e0000 */
[----:B------:R-:W-:-:S04]  /*04e0*/  UISETP.NE.AND UP1, UPT, UR8, 0x2, UPT ;  /* 0x000000020800788c */ /* 0x000fc8000bf25270 */
[----:B------:R-:W-:Y:S01]  /*04f0*/  USEL UR6, URZ, 0x1, UP1 ;  /* 0x00000001ff067887 */ /* 0x000fe20008800000 */
[----:B---3--:R-:W-:-:S13]  /*0500*/  ISETP.NE.AND P0, PT, R2, RZ, PT ;  /* 0x000000ff0200720c */ /* 0x008fda0003f05270 */
[----:B------:R-:W-:Y:S05]  /*0510*/  @P0 BRA `(.L_x_9) ;  /* 0x0000000000580947 */ /* 0x000fea0003800000 */
[----:B------:R-:W3:Y:S01]  /*0520*/  S2UR UR5, SR_CgaCtaId ;  /* 0x00000000000579c3 */ /* 0x000ee20000008800 */
[----:B------:R-:W-:Y:S01]  /*0530*/  UMOV UR7, 0x400 ;  /* 0x0000040000077882 */ /* 0x000fe20000000000 */
[----:B------:R-:W-:Y:S01]  /*0540*/  UMOV UR4, 0x1 ;  /* 0x0000000100047882 */ /* 0x000fe20000000000 */
[----:B------:R-:W-:Y:S01]  /*0550*/  ELECT P0, URZ, PT ;  /* 0x0000000000ff782f */ /* 0x000fe20003800000 */
[----:B------:R-:W-:-:S04]  /*0560*/  UIADD3 UR10, UPT, UPT, -UR4, 0x100000, URZ ;  /* 0x00100000040a7890 */ /* 0x000fc8000fffe1ff */
[----:B------:R-:W-:Y:S02]  /*0570*/  USHF.L.U32 UR11, UR10, 0xb, URZ ;  /* 0x0000000b0a0b7899 */ /* 0x000fe400080006ff */
[----:B------:R-:W-:Y:S02]  /*0580*/  USHF.L.U32 UR10, UR10, 0x1, URZ ;  /* 0x000000010a0a7899 */ /* 0x000fe400080006ff */
[----:B---3--:R-:W-:Y:S01]  /*0590*/  ULEA UR5, UR5, UR7, 0x18 ;  /* 0x0000000705057291 */ /* 0x008fe2000f8ec0ff */
[----:B------:R-:W3:Y:S11]  /*05a0*/  FENCE.VIEW.ASYNC.S ;  /* 0x00000000000073c6 */ /* 0x000ef60000000000 */
[----:B---3--:R3:W4:Y:S01]  /*05b0*/  SYNCS.EXCH.64 URZ, [UR5], UR10 ;  /* 0x0000000a05ff75b2 */ /* 0x0087220008000100 */
[----:B------:R3:W1:Y:S01]  /*05c0*/  SYNCS.EXCH.64 URZ, [UR5+0x30], UR10 ;  /* 0x0000300a05ff75b2 */ /* 0x0006620008000100 */
        /* <DEDUP_REMOVED lines=10> */
[----:B------:R-:W-:Y:S01]  /*0670*/  NOP ;  /* 0x0000000000007918 */ /* 0x000fe20000000000 */
.L_x_9:
[----:B------:R-:W2:Y:S01]  /*0680*/  SHFL.IDX PT, R2, R154, RZ, 0x1f ;  /* 0x00001fff9a027589 */ /* 0x000ea200000e0000 */
[----:B------:R-:W-:Y:S01]  /*0690*/  NOP ;  /* 0x0000000000007918 */ /* 0x000fe20000000000 */
[----:B--2---:R-:W-:-:S13]  /*06a0*/  ISETP.NE.AND P0, PT, R2, 0x1, PT ;  /* 0x000000010200780c */ /* 0x004fda0003f05270 */
[----:B------:R-:W-:Y:S05]  /*06b0*/  @P0 BRA `(.L_x_10) ;  /* 0x0000000000480947 */ /* 0x000fea0003800000 */
[----:B------:R-:W2:Y:S01]  /*06c0*/  S2UR UR7, SR_CgaCtaId ;  /* 0x00000000000779c3 */ /* 0x000ea20000008800 */
[----:B------:R-:W-:Y:S01]  /*06d0*/  UMOV UR9, 0x400 ;  /* 0x0000040000097882 */ /* 0x000fe20000000000 */
[----:B---3--:R-:W-:Y:S01]  /*06e0*/  UMOV UR5, 0x20 ;  /* 0x0000002000057882 */ /* 0x008fe20000000000 */
[----:B------:R-:W-:Y:S01]  /*06f0*/  UMOV UR4, 0x80 ;  /* 0x0000008000047882 */ /* 0x000fe20000000000 */
[----:B------:R-:W-:-:S04]  /*0700*/  UIADD3 UR10, UPT, UPT, -UR5, 0x100000, URZ ;  /* 0x00100000050a7890 */ /* 0x000fc8000fffe1ff */
[----:B------:R-:W-:Y:S02]  /*0710*/  USHF.L.U32 UR11, UR10, 0xb, URZ ;  /* 0x0000000b0a0b7899 */ /* 0x000fe400080006ff */
[----:B------:R-:W-:Y:S02]  /*0720*/  USHF.L.U32 UR10, UR10, 0x1, URZ ;  /* 0x000000010a0a7899 */ /* 0x000fe400080006ff */
[----:B------:R-:W-:-:S04]  /*0730*/  UIADD3 UR4, UPT, UPT, -UR4, 0x100000, URZ ;  /* 0x0010000004047890 */ /* 0x000fc8000fffe1ff */
[----:B------:R-:W-:Y:S02]  /*0740*/  USHF.L.U32 UR5, UR4, 0xb, URZ ;  /* 0x0000000b04057899 */ /* 0x000fe400080006ff */
[----:B------:R-:W-:Y:S01]  /*0750*/  USHF.L.U32 UR4, UR4, 0x1, URZ ;  /* 0x0000000104047899 */ /* 0x000fe200080006ff */
[----:B------:R-:W-:Y:S01]  /*0760*/  ELECT P0, URZ, PT ;  /* 0x0000000000ff782f */ /* 0x000fe20003800000 */
[----:B--2---:R-:W-:Y:S01]  /*0770*/  ULEA UR7, UR7, UR9, 0x18 ;  /* 0x0000000907077291 */ /* 0x004fe2000f8ec0ff */
[----:B------:R-:W2:Y:S11]  /*0780*/  FENCE.VIEW.ASYNC.S ;  /* 0x00000000000073c6 */ /* 0x000eb60000000000 */
[----:B--2---:R2:W3:Y:S01]  /*0790*/  SYNCS.EXCH.64 URZ, [UR7+0x60], UR10 ;  /* 0x0000600a07ff75b2 */ /* 0x0044e20008000100 */
[----:B------:R2:W1:Y:S01]  /*07a0*/  SYNCS.EXCH.64 URZ, [UR7+0x70], UR4 ;  /* 0x0000700407ff75b2 */ /* 0x0004620008000100 */
[----:B------:R2:W1:Y:S01]  /*07b0*/  SYNCS.EXCH.64 URZ, [UR7+0x68], UR10 ;  /* 0x0000680a07ff75b2 */ /* 0x0004620008000100 */
[----:B------:R2:W1:Y:S01]  /*07c0*/  SYNCS.EXCH.64 URZ, [UR7+0x78], UR4 ;  /* 0x0000780407ff75b2 */ /* 0x0004620008000100 */
[----:B------:R-:W-:Y:S01]  /*07d0*/  NOP ;  /* 0x0000000000007918 */ /* 0x000fe20000000000 */
.L_x_10:
[----:B------:R-:W4:Y:S01]  /*07e0*/  SHFL.IDX PT, R2, R154, RZ, 0x1f ;  /* 0x00001fff9a027589 */ /* 0x000f2200000e0000 */
[----:B------:R-:W-:Y:S01]  /*07f0*/  NOP ;  /* 0x0000000000007918 */ /* 0x000fe20000000000 */
[----:B----4-:R-:W-:-:S13]  /*0800*/  ISETP.NE.AND P0, PT, R2, 0x3, PT ;  /* 0x000000030200780c */ /* 0x010fda0003f05270 */
[----:B------:R-:W-:Y:S05]  /*0810*/  @P0 BRA `(.L_x_11) ;  /* 0x0000000000300947 */ /* 0x000fea0003800000 */
[----:B--23--:R-:W2:Y:S01]  /*0820*/  S2UR UR5, SR_CgaCtaId ;  /* 0x00000000000579c3 */ /* 0x00cea20000008800 */
[----:B------:R-:W-:Y:S01]  /*0830*/  UMOV UR7, 0x400 ;  /* 0x0000040000077882 */ /* 0x000fe20000000000 */
[----:B------:R-:W-:Y:S01]  /*0840*/  UMOV UR4, 0x20 ;  /* 0x0000002000047882 */ /* 0x000fe20000000000 */
[----:B------:R-:W-:Y:S01]  /*0850*/  ELECT P0, URZ, PT ;  /* 0x0000000000ff782f */ /* 0x000fe20003800000 */
[----:B------:R-:W-:-:S04]  /*0860*/  UIADD3 UR10, UPT, UPT, -UR4, 0x100000, URZ ;  /* 0x00100000040a7890 */ /* 0x000fc8000fffe1ff */
[----:B------:R-:W-:Y:S02]  /*0870*/  USHF.L.U32 UR11, UR10, 0xb, URZ ;  /* 0x0000000b0a0b7899 */ /* 0x000fe400080006ff */
[----:B------:R-:W-:Y:S02]  /*0880*/  USHF.L.U32 UR10, UR10, 0x1, URZ ;  /* 0x000000010a0a7899 */ /* 0x000fe400080006ff */
[----:B--2---:R-:W-:Y:S01]  /*0890*/  ULEA UR5, UR5, UR7, 0x18 ;  /* 0x0000000705057291 */ /* 0x004fe2000f8ec0ff */
[----:B------:R-:W2:Y:S11]  /*08a0*/  FENCE.VIEW.ASYNC.S ;  /* 0x00000000000073c6 */ /* 0x000eb60000000000 */
[----:B--2---:R4:W2:Y:S01]  /*08b0*/  SYNCS.EXCH.64 URZ, [UR5+0x80], UR10 ;  /* 0x0000800a05ff75b2 */ /* 0x0048a20008000100 */
[----:B------:R4:W3:Y:S02]  /*08c0*/  SYNCS.EXCH.64 URZ, [UR5+0x88], UR10 ;  /* 0x0000880a05ff75b2 */ /* 0x0008e40008000100 */
[----:B----4-:R-:W-:Y:S01]  /*08d0*/  NOP ;  /* 0x0000000000007918 */ /* 0x010fe20000000000 */
.L_x_11:
[----:B------:R-:W4:Y:S01]  /*08e0*/  SHFL.IDX PT, R2, R154, RZ, 0x1f ;  /* 0x00001fff9a027589 */ /* 0x000f2200000e0000 */
[----:B------:R-:W-:Y:S01]  /*08f0*/  NOP ;  /* 0x0000000000007918 */ /* 0x000fe20000000000 */
[----:B----4-:R-:W-:-:S13]  /*0900*/  ISETP.NE.AND P0, PT, R2, 0x4, PT ;  /* 0x000000040200780c */ /* 0x010fda0003f05270 */
[----:B------:R-:W-:Y:S05]  /*0910*/  @P0 BRA `(.L_x_12) ;  /* 0x00000000004c0947 */ /* 0x000fea0003800000 */
[----:B--23--:R-:W2:Y:S01]  /*0920*/  S2UR UR5, SR_CgaCtaId ;  /* 0x00000000000579c3 */ /* 0x00cea20000008800 */
[----:B------:R-:W-:Y:S01]  /*0930*/  UMOV UR9, 0x100 ;  /* 0x0000010000097882 */ /* 0x000fe20000000000 */
[----:B------:R-:W-:Y:S01]  /*0940*/  UMOV UR7, 0x400 ;  /* 0x0000040000077882 */ /* 0x000fe20000000000 */
[----:B------:R-:W-:Y:S01]  /*0950*/  USEL UR9, UR9, 0xe0, UP2 ;  /* 0x000000e009097887 */ /* 0x000fe20009000000 */
[----:B------:R-:W-:Y:S01]  /*0960*/  UMOV UR4, 0x1 ;  /* 0x0000000100047882 */ /* 0x000fe20000000000 */
[----:B------:R-:W-:Y:S01]  /*0970*/  ELECT P0, URZ, PT ;  /* 0x0000000000ff782f */ /* 0x000fe20003800000 */
[----:B------:R-:W-:-:S04]  /*0980*/  UIADD3 UR10, UPT, UPT, -UR4, 0x100000, URZ ;  /* 0x00100000040a7890 */ /* 0x000fc8000fffe1ff */
[----:B------:R-:W-:Y:S02]  /*0990*/  USHF.L.U32 UR11, UR10, 0xb, URZ ;  /* 0x0000000b0a0b7899 */ /* 0x000fe400080006ff */
[----:B------:R-:W-:Y:S02]  /*09a0*/  USHF.L.U32 UR10, UR10, 0x1, URZ ;  /* 0x000000010a0a7899 */ /* 0x000fe400080006ff */
[----:B------:R-:W-:-:S04]  /*09b0*/  UIADD3 UR12, UPT, UPT, -UR9, 0x100000, URZ ;  /* 0x00100000090c7890 */ /* 0x000fc8000fffe1ff */
[----:B------:R-:W-:Y:S02]  /*09c0*/  USHF.L.U32 UR13, UR12, 0xb, URZ ;  /* 0x0000000b0c0d7899 */ /* 0x000fe400080006ff */
[----:B------:R-:W-:Y:S02]  /*09d0*/  USHF.L.U32 UR12, UR12, 0x1, URZ ;  /* 0x000000010c0c7899 */ /* 0x000fe400080006ff */
[----:B--2---:R-:W-:Y:S01]  /*09e0*/  ULEA UR5, UR5, UR7, 0x18 ;  /* 0x0000000705057291 */ /* 0x004fe2000f8ec0ff */
[----:B------:R-:W2:Y:S11]  /*09f0*/  FENCE.VIEW.ASYNC.S ;  /* 0x00000000000073c6 */ /* 0x000eb60000000000 */
[----:B--2---:R4:W2:Y:S01]  /*0a00*/  SYNCS.EXCH.64 URZ, [UR5+0x90], UR10 ;  /* 0x0000900a05ff75b2 */ /* 0x0048a20008000100 */
[----:B------:R4:W3:Y:S01]  /*0a10*/  SYNCS.EXCH.64 URZ, [UR5+0xa0], UR12 ;  /* 0x0000a00c05ff75b2 */ /* 0x0008e20008000100 */
[----:B------:R4:W1:Y:S01]  /*0a20*/  SYNCS.EXCH.64 URZ, [UR5+0x98], UR10 ;  /* 0x0000980a05ff75b2 */ /* 0x0008620008000100 */
[----:B------:R4:W1:Y:S02]  /*0a30*/  SYNCS.EXCH.64 URZ, [UR5+0xa8], UR12 ;  /* 0x0000a80c05ff75b2 */ /* 0x0008640008000100 */
[----:B----4-:R-:W-:Y:S01]  /*0a40*/  NOP ;  /* 0x0000000000007918 */ /* 0x010fe20000000000 */
.L_x_12:
[----:B------:R-:W4:Y:S01]  /*0a50*/  SHFL.IDX PT, R2, R154, RZ, 0x1f ;  /* 0x00001fff9a027589 */ /* 0x000f2200000e0000 */
[----:B------:R-:W-:Y:S01]  /*0a60*/  NOP ;  /* 0x0000000000007918 */ /* 0x000fe20000000000 */
[----:B----4-:R-:W-:-:S13]  /*0a70*/  ISETP.NE.AND P0, PT, R2, 0x5, PT ;  /* 0x000000050200780c */ /* 0x010fda0003f05270 */
[----:B------:R-:W-:Y:S05]  /*0a80*/  @P0 BRA `(.L_x_13) ;  /* 0x0000000000580947 */ /* 0x000fea0003800000 */
[----:B--2---:R-:W2:Y:S01]  /*0a90*/  S2UR UR7, SR_CgaCtaId ;  /* 0x00000000000779c3 */ /* 0x004ea20000008800 */
        /* <DEDUP_REMOVED lines=12> */
[----:B--2---:R4:W2:Y:S01]  /*0b60*/  SYNCS.EXCH.64 URZ, [UR7+0xb0], UR10 ;  /* 0x0000b00a07ff75b2 */ /* 0x0048a20008000100 */
[----:B------:R4:W3:Y:S01]  /*0b70*/  SYNCS.EXCH.64 URZ, [UR7+0xd0], UR4 ;  /* 0x0000d00407ff75b2 */ /* 0x0008e20008000100 */
[----:B------:R4:W1:Y:S01]  /*0b80*/  SYNCS.EXCH.64 URZ, [UR7+0xb8], UR10 ;  /* 0x0000b80a07ff75b2 */ /* 0x0008620008000100 */
[----:B------:R4:W1:Y:S01]  /*0b90*/  SYNCS.EXCH.64 URZ, [UR7+0xd8], UR4 ;  /* 0x0000d80407ff75b2 */ /* 0x0008620008000100 */
[----:B------:R4:W1:Y:S01]  /*0ba0*/  SYNCS.EXCH.64 URZ, [UR7+0xc0], UR10 ;  /* 0x0000c00a07ff75b2 */ /* 0x0008620008000100 */
[----:B------:R4:W1:Y:S01]  /*0bb0*/  SYNCS.EXCH.64 URZ, [UR7+0xe0], UR4 ;  /* 0x0000e00407ff75b2 */ /* 0x0008620008000100 */
[----:B------:R4:W1:Y:S01]  /*0bc0*/  SYNCS.EXCH.64 URZ, [UR7+0xc8], UR10 ;  /* 0x0000c80a07ff75b2 */ /* 0x0008620008000100 */
[----:B------:R4:W1:Y:S02]  /*0bd0*/  SYNCS.EXCH.64 URZ, [UR7+0xe8], UR4 ;  /* 0x0000e80407ff75b2 */ /* 0x0008640008000100 */
[----:B----4-:R-:W-:Y:S01]  /*0be0*/  NOP ;  /* 0x0000000000007918 */ /* 0x010fe20000000000 */
.L_x_13:
        /* <DEDUP_REMOVED lines=18> */
.L_x_14:
[----:B--23--:R-:W2:Y:S01]  /*0d10*/  S2UR UR5, SR_CTAID.X ;  /* 0x00000000000579c3 */ /* 0x00cea20000002500 */
[----:B------:R-:W-:-:S05]  /*0d20*/  CS2R.32 R152, SR_CgaSize ;  /* 0x0000000000987805 */ /* 0x000fca0000008a00 */
[----:B------:R-:W-:-:S05]  /*0d30*/  IMAD R152, R152, -0xa0, RZ ;  /* 0xffffff6098987824 */ /* 0x000fca00078e02ff */
[----:B------:R-:W-:-:S14]  /*0d40*/  R2UR UR9, R152 ;  /* 0x00000000980972ca */ /* 0x000fdc00000e0000 */
[----:B------:R-:W3:Y:S01]  /*0d50*/  LDCU UR9, c[0x0][UR9+0x2b0] ;  /* 0x00005600090977ac */ /* 0x000ee20008000800 */
[----:B------:R-:W-:Y:S01]  /*0d60*/  NOP ;  /* 0x0000000000007918 */ /* 0x000fe20000000000 */
[----:B------:R-:W-:-:S05]  /*0d70*/  CS2R.32 R152, SR_CgaSize ;  /* 0x0000000000987805 */ /* 0x000fca0000008a00 */
[----:B------:R-:W-:-:S05]  /*0d80*/  IMAD R152, R152, -0xa0, RZ ;  /* 0xffffff6098987824 */ /* 0x000fca00078e02ff */
[----:B------:R-:W-:-:S14]  /*0d90*/  R2UR UR7, R152 ;  /* 0x00000000980772ca */ /* 0x000fdc00000e0000 */
[----:B------:R-:W4:Y:S01]  /*0da0*/  LDCU UR7, c[0x0][UR7+0x2b4] ;  /* 0x00005680070777ac */ /* 0x000f220008000800 */
[----:B------:R-:W1:Y:S08]  /*0db0*/  S2UR UR4, SR_CTAID.Y ;  /* 0x00000000000479c3 */ /* 0x000e700000002600 */
[----:B------:R-:W4:Y:S01]  /*0dc0*/  LDC R9, c[0x0][0xb24] ;  /* 0x0002c900ff097b82 */ /* 0x000f220000000800 */
[----:B--2---:R-:W-:-:S02]  /*0dd0*/  I2FP.F32.U32 R4, UR5 ;  /* 0x0000000500047c45 */ /* 0x004fc40008201000 */
[----:B------:R-:W-:-:S05]  /*0de0*/  CS2R.32 R5, SR_CgaSize ;  /* 0x0000000000057805 */ /* 0x000fca0000008a00 */
[----:B------:R-:W-:-:S06]  /*0df0*/  IMAD R5, R5, -0xa0, RZ ;  /* 0xffffff6005057824 */ /* 0x000fcc00078e02ff */
[----:B------:R-:W2:Y:S01]  /*0e00*/  LDC R5, c[0x0][R5+0x2a0] ;  /* 0x0000a80005057b82 */ /* 0x000ea20000000800 */
[----:B------:R-:W-:Y:S01]  /*0e10*/  MOV R21, UR5 ;  /* 0x0000000500157c02 */ /* 0x000fe20008000f00 */
[----:B---3--:R-:W-:Y:S01]  /*0e20*/  FMUL R4, R4, UR9 ;  /* 0x0000000904047c20 */ /* 0x008fe20008400000 */
[----:B-1----:R-:W-:Y:S02]  /*0e30*/  I2FP.F32.U32 R2, UR4 ;  /* 0x0000000400027c45 */ /* 0x002fe40008201000 */
[----:B------:R-:W-:-:S05]  /*0e40*/  CS2R.32 R3, SR_CgaSize ;  /* 0x0000000000037805 */ /* 0x000fca0000008a00 */
[----:B------:R-:W-:-:S06]  /*0e50*/  IMAD R3, R3, -0xa0, RZ ;  /* 0xffffff6003037824 */ /* 0x000fcc00078e02ff */
[----:B------:R-:W1:Y:S01]  /*0e60*/  LDC R3, c[0x0][R3+0x2a4] ;  /* 0x0000a90003037b82 */ /* 0x000e620000000800 */
[----:B------:R-:W3:Y:S01]  /*0e70*/  F2I.U32.TRUNC.NTZ R152, R4 ;  /* 0x0000000400987305 */ /* 0x000ee2000020f000 */
[----:B------:R-:W-:Y:S01]  /*0e80*/  MOV R20, UR4 ;  /* 0x0000000400147c02 */ /* 0x000fe20008000f00 */
[----:B----4-:R-:W-:-:S05]  /*0e90*/  FMUL R2, R2, UR7 ;  /* 0x0000000702027c20 */ /* 0x010fca0008400000 */
[----:B------:R-:W-:Y:S01]  /*0ea0*/  BAR.SYNC.DEFER_BLOCKING 0x0 ;  /* 0x0000000000007b1d */ /* 0x000fe20000010000 */
[----:B------:R-:W-:-:S05]  /*0eb0*/  ISETP.GE.AND P0, PT, R9, 0x1, PT ;  /* 0x000000010900780c */ /* 0x000fca0003f06270 */
[----:B------:R-:W4:Y:S02]  /*0ec0*/  F2I.U32.TRUNC.NTZ R150, R2 ;  /* 0x0000000200967305 */ /* 0x000f24000020f000 */
[----:B------:R-:W1:Y:S01]  /*0ed0*/  S2UR UR36, SR_CTAID.Z ;  /* 0x00000000002479c3 */ /* 0x000e620000002700 */
[----:B---3--:R-:W-:-:S05]  /*0ee0*/  IADD3 R152, PT, PT, -R152, RZ, RZ ;  /* 0x000000ff98987210 */ /* 0x008fca0007ffe1ff */
[----:B--2---:R-:W-:Y:S01]  /*0ef0*/  IMAD R152, R5, R152, UR5 ;  /* 0x0000000505987e24 */ /* 0x004fe2000f8e0298 */
[----:B----4-:R-:W-:-:S05]  /*0f00*/  IADD3 R150, PT, PT, -R150, RZ, RZ ;  /* 0x000000ff96967210 */ /* 0x010fca0007ffe1ff */
[----:B-1----:R-:W-:Y:S01]  /*0f10*/  IMAD R150, R3, R150, UR4 ;  /* 0x0000000403967e24 */ /* 0x002fe2000f8e0296 */
[----:B------:R-:W-:Y:S06]  /*0f20*/  @!P0 BRA `(.L_x_15) ;  /* 0x0000000000b88947 */ /* 0x000fec0003800000 */
[----:B------:R-:W1:Y:S01]  /*0f30*/  LDC.64 R4, c[0x0][0xb18] ;  /* 0x0002c600ff047b82 */ /* 0x000e620000000a00 */
[----:B------:R-:W-:-:S07]  /*0f40*/  ISETP.NE.AND P0, PT, R9, 0x1, PT ;  /* 0x000000010900780c */ /* 0x000fce0003f05270 */
[----:B------:R-:W2:Y:S08]  /*0f50*/  LDC R10, c[0x0][0xb0c] ;  /* 0x0002c300ff0a7b82 */ /* 0x000eb00000000800 */
[----:B------:R-:W3:Y:S08]  /*0f60*/  LDC R11, c[0x0][0x370] ;  /* 0x0000dc00ff0b7b82 */ /* 0x000ef00000000800 */
[----:B------:R-:W4:Y:S01]  /*0f70*/  LDC R12, c[0x0][0x374] ;  /* 0x0000dd00ff0c7b82 */ /* 0x000f220000000800 */
[----:B-1----:R-:W-:-:S07]  /*0f80*/  ISETP.NE.AND P1, PT, R4, 0x1, PT ;  /* 0x000000010400780c */ /* 0x002fce0003f25270 */
[----:B------:R-:W3:Y:S01]  /*0f90*/  LDC.64 R6, c[0x0][0xb10] ;  /* 0x0002c400ff067b82 */ /* 0x000ee20000000a00 */
[----:B--2---:R-:W-:-:S07]  /*0fa0*/  ISETP.NE.AND P2, PT, R10, 0x1, PT ;  /* 0x000000010a00780c */ /* 0x004fce0003f45270 */
[----:B------:R-:W1:Y:S08]  /*0fb0*/  LDC R8, c[0x0][0xb20] ;  /* 0x0002c800ff087b82 */ /* 0x000e700000000800 */
[----:B------:R-:W2:Y:S01]  /*0fc0*/  LDC.64 R2, c[0x0][0xb28] ;  /* 0x0002ca00ff027b82 */ /* 0x000ea20000000a00 */
[----:B----4-:R-:W-:-:S04]  /*0fd0*/  IMAD.HI.U32 R13, R12, R5, RZ ;  /* 0x000000050c0d7227 */ /* 0x010fc800078e00ff */
[----:B------:R-:W-:-:S04]  /*0fe0*/  IMAD.HI.U32 R5, R20, R5, RZ ;  /* 0x0000000514057227 */ /* 0x000fc800078e00ff */
[----:B---3--:R-:W-:-:S04]  /*0ff0*/  IMAD.HI.U32 R14, R11, R6, RZ ;  /* 0x000000060b0e7227 */ /* 0x008fc800078e00ff */
[C---:B------:R-:W-:Y:S01]  /*1000*/  IMAD.HI.U32 R16, R21.reuse, R6, RZ ;  /* 0x0000000615107227 */ /* 0x040fe200078e00ff */
[-C--:B------:R-:W-:Y:S02]  /*1010*/  @P2 SHF.R.U32.HI R11, RZ, R7.reuse, R14 ;  /* 0x00000007ff0b2219 */ /* 0x080fe4000001160e */
[-C--:B-1----:R-:W-:Y:S02]  /*1020*/  @P1 SHF.R.U32.HI R12, RZ, R8.reuse, R13 ;  /* 0x00000008ff0c1219 */ /* 0x082fe4000001160d */
[----:B------:R-:W-:Y:S02]  /*1030*/  SHF.R.U32.HI R5, RZ, R8, R5 ;  /* 0x00000008ff057219 */ /* 0x000fe40000011605 */
[----:B------:R-:W-:Y:S02]  /*1040*/  SHF.R.U32.HI R16, RZ, R7, R16 ;  /* 0x00000007ff107219 */ /* 0x000fe40000011610 */
[----:B------:R-:W-:Y:S01]  /*1050*/  SEL R5, R20, R5, !P1 ;  /* 0x0000000514057207 */ /* 0x000fe20004800000 */
[----:B--2---:R-:W-:Y:S01]  /*1060*/  IMAD.HI.U32 R14, R12, R2, RZ ;  /* 0x000000020c0e7227 */ /* 0x004fe200078e00ff */
[----:B------:R-:W-:-:S02]  /*1070*/  SEL R7, R21, R16, !P2 ;  /* 0x0000001015077207 */ /* 0x000fc40005000000 */
[----:B------:R-:W-:Y:S01]  /*1080*/  IADD3 R13, PT, PT, -R5, RZ, RZ ;  /* 0x000000ff050d7210 */ /* 0x000fe20007ffe1ff */
[----:B------:R-:W-:Y:S01]  /*1090*/  IMAD.HI.U32 R6, R11, R2, RZ ;  /* 0x000000020b067227 */ /* 0x000fe200078e00ff */
[----:B------:R-:W-:-:S03]  /*10a0*/  @P0 SHF.R.U32.HI R12, RZ, R3, R14 ;  /* 0x00000003ff0c0219 */ /* 0x000fc6000001160e */
[----:B------:R-:W-:Y:S01]  /*10b0*/  IMAD R13, R4, R13, R20 ;  /* 0x0000000d040d7224 */ /* 0x000fe200078e0214 */
[----:B------:R-:W-:Y:S01]  /*10c0*/  @P0 SHF.R.U32.HI R11, RZ, R3, R6 ;  /* 0x00000003ff0b0219 */ /* 0x000fe20000011606 */
[----:B------:R-:W-:-:S04]  /*10d0*/  IMAD R12, R12, R9, RZ ;  /* 0x000000090c0c7224 */ /* 0x000fc800078e02ff */
[----:B------:R-:W-:Y:S01]  /*10e0*/  IMAD R6, R11, R9, RZ ;  /* 0x000000090b067224 */ /* 0x000fe200078e02ff */
[----:B------:R-:W-:-:S04]  /*10f0*/  ISETP.GE.AND P1, PT, R5, R12, PT ;  /* 0x0000000c0500720c */ /* 0x000fc80003f26270 */
[----:B------:R-:W-:Y:S01]  /*1100*/  ISETP.GE.OR P1, PT, R7, R6, P1 ;  /* 0x000000060700720c */ /* 0x000fe20000f26670 */
[----:B------:R-:W-:-:S05]  /*1110*/  IMAD.HI.U32 R6, R5, R2, RZ ;  /* 0x0000000205067227 */ /* 0x000fca00078e00ff */
[----:B------:R-:W-:-:S04]  /*1120*/  SHF.R.U32.HI R6, RZ, R3, R6 ;  /* 0x00000003ff067219 */ /* 0x000fc80000011606 */
[----:B------:R-:W-:-:S03]  /*1130*/  SEL R6, R5, R6, !P0 ;  /* 0x0000000605067207 */ /* 0x000fc60004000000 */
[----:B------:R-:W-:Y:S01]  /*1140*/  @!P1 IMAD.HI.U32 R8, R7, R2, RZ ;  /* 0x0000000207089227 */ /* 0x000fe200078e00ff */
[----:B------:R-:W-:-:S04]  /*1150*/  IADD3 R2, PT, PT, -R6, RZ, RZ ;  /* 0x000000ff06027210 */ /* 0x000fc80007ffe1ff */
[----:B------:R-:W-:Y:S01]  /*1160*/  @!P1 SHF.R.U32.HI R8, RZ, R3, R8 ;  /* 0x00000003ff089219 */ /* 0x000fe20000011608 */
[----:B------:R-:W-:-:S03]  /*1170*/  IMAD R2, R9, R2, R5 ;  /* 0x0000000209027224 */ /* 0x000fc600078e0205 */
[----:B------:R-:W-:-:S05]  /*1180*/  @!P1 SEL R3, R7, R8, !P0 ;  /* 0x0000000807039207 */ /* 0x000fca0004000000 */
[--C-:B------:R-:W-:Y:S02]  /*1190*/  @!P1 IMAD.IADD R6, R6, 0x1, -R3.reuse ;  /* 0x0000000106069824 */ /* 0x100fe400078e0a03 */
[----:B------:R-:W-:Y:S01]  /*11a0*/  @!P1 IMAD R3, R2, R11, R3 ;  /* 0x0000000b02039224 */ /* 0x000fe200078e0203 */
[----:B------:R-:W-:Y:S01]  /*11b0*/  IADD3 R2, PT, PT, -R7, RZ, RZ ;  /* 0x000000ff07027210 */ /* 0x000fe20007ffe1ff */
[----:B------:R-:W-:Y:S02]  /*11c0*/  @!P1 IMAD R5, R6, R9, R7 ;  /* 0x0000000906059224 */ /* 0x000fe400078e0207 */
[----:B------:R-:W-:Y:S02]  /*11d0*/  @!P1 IMAD.MOV.U32 R7, RZ, RZ, R3 ;  /* 0x000000ffff079224 */ /* 0x000fe400078e0003 */
[----:B------:R-:W-:Y:S02]  /*11e0*/  IMAD R2, R10, R2, R21 ;  /* 0x000000020a027224 */ /* 0x000fe400078e0215 */
[----:B------:R-:W-:-:S02]  /*11f0*/  IMAD R20, R5, R4, R13 ;  /* 0x0000000405147224 */ /* 0x000fc400078e020d */
[----:B------:R-:W-:Y:S02]  /*1200*/  IMAD R21, R7, R10, R2 ;  /* 0x0000000a07157224 */ /* 0x000fe400078e0202 */
.L_x_15:
[----:B------:R-:W1:Y:S01]  /*1210*/  LDCU UR4, c[0x0][0xb30] ;  /* 0x00016600ff0477ac */ /* 0x000e620008000800 */
[----:B------:R-:W2:Y:S08]  /*1220*/  S2UR UR37, SR_CgaCtaId ;  /* 0x00000000002579c3 */ /* 0x000eb00000008800 */
[----:B------:R-:W3:Y:S01]  /*1230*/  LDC R72, c[0x0][0xb24] ;  /* 0x0002c900ff487b82 */ /* 0x000ee20000000800 */
[----:B-1----:R-:W-:-:S09]  /*1240*/  UISETP.NE.AND UP1, UPT, UR4, 0x1, UPT ;  /* 0x000000010400788c */ /* 0x002fd2000bf25270 */
[----:B--2---:R-:W-:Y:S05]  /*1250*/  BRA.U UP1, `(.L_x_16) ;  /* 0x0000000101407547 */ /* 0x004fea000b800000 */
[----:B------:R-:W1:Y:S08]  /*1260*/  LDC.64 R4, c[0x0][0xb10] ;  /* 0x0002c400ff047b82 */ /* 0x000e700000000a00 */
[----:B------:R-:W2:Y:S08]  /*1270*/  LDC.64 R2, c[0x0][0xb18] ;  /* 0x0002c600ff027b82 */ /* 0x000eb00000000a00 */
[----:B------:R-:W4:Y:S08]  /*1280*/  LDC R6, c[0x0][0xb20] ;  /* 0x0002c800ff067b82 */ /* 0x000f300000000800 */
[----:B------:R-:W3:Y:S01]  /*1290*/  LDC R8, c[0x0][0xb0c] ;  /* 0x0002c300ff087b82 */ /* 0x000ee20000000800 */
[----:B-1----:R-:W-:-:S05]  /*12a0*/  IMAD.HI.U32 R4, R21, R4, RZ ;  /* 0x0000000415047227 */ /* 0x002fca00078e00ff */
[----:B------:R-:W-:Y:S01]  /*12b0*/  SHF.R.U32.HI R4, RZ, R5, R4 ;  /* 0x00000005ff047219 */ /* 0x000fe20000011604 */
[----:B--2---:R-:W-:Y:S01]  /*12c0*/  IMAD.HI.U32 R3, R20, R3, RZ ;  /* 0x0000000314037227 */ /* 0x004fe200078e00ff */
[----:B------:R-:W-:-:S04]  /*12d0*/  ISETP.NE.AND P0, PT, R2, 0x1, PT ;  /* 0x000000010200780c */ /* 0x000fc80003f05270 */
[----:B----4-:R-:W-:-:S04]  /*12e0*/  SHF.R.U32.HI R3, RZ, R6, R3 ;  /* 0x00000006ff037219 */ /* 0x010fc80000011603 */
[----:B------:R-:W-:Y:S02]  /*12f0*/  SEL R3, R20, R3, !P0 ;  /* 0x0000000314037207 */ /* 0x000fe40004000000 */
[----:B---3--:R-:W-:-:S04]  /*1300*/  ISETP.NE.AND P1, PT, R8, 0x1, PT ;  /* 0x000000010800780c */ /* 0x008fc80003f25270 */
[----:B------:R-:W-:-:S05]  /*1310*/  SEL R4, R21, R4, !P1 ;  /* 0x0000000415047207 */ /* 0x000fca0004800000 */
[----:B------:R-:W-:Y:S02]  /*1320*/  IMAD.IADD R5, R3, 0x1, -R4 ;  /* 0x0000000103057824 */ /* 0x000fe400078e0a04 */
[----:B------:R-:W-:Y:S02]  /*1330*/  IMAD.IADD R3, R4, 0x1, -R3 ;  /* 0x0000000104037824 */ /* 0x000fe400078e0a03 */
[----:B------:R-:W-:Y:S02]  /*1340*/  IMAD R21, R5, R8, R21 ;  /* 0x0000000805157224 */ /* 0x000fe400078e0215 */
[----:B------:R-:W-:-:S07]  /*1350*/  IMAD R20, R3, R2, R20 ;  /* 0x0000000203147224 */ /* 0x000fce00078e0214 */
.L_x_16:
[----:B------:R-:W-:Y:S01]  /*1360*/  BAR.SYNC.DEFER_BLOCKING 0x0 ;  /* 0x0000000000007b1d */ /* 0x000fe20000010000 */
[----:B------:R-:W-:Y:S01]  /*1370*/  UISETP.NE.AND UP1, UPT, UR8, 0x2, UPT ;  /* 0x000000020800788c */ /* 0x000fe2000bf25270 */
[----:B------:R-:W-:Y:S02]  /*1380*/  ISETP.NE.OR P5, PT, R0, 0x2, !P5 ;  /* 0x000000020000780c */ /* 0x000fe40006fa5670 */
[----:B------:R-:W-:-:S06]  /*1390*/  LOP3.LUT R2, R167, 0x1f, RZ, 0xc0, !PT ;  /* 0x0000001fa7027812 */ /* 0x000fcc00078ec0ff */
[----:B------:R-:W-:Y:S05]  /*13a0*/  BRA.U UP1, `(.L_x_17) ;  /* 0x0000001101a07547 */ /* 0x000fea000b800000 */
[----:B------:R-:W1:Y:S01]  /*13b0*/  LDCU UR13, c[0x0][0x38c] ;  /* 0x00007180ff0d77ac */ /* 0x000e620008000800 */
[----:B------:R-:W2:Y:S01]  /*13c0*/  LDC R9, c[0x0][0x370] ;  /* 0x0000dc00ff097b82 */ /* 0x000ea20000000800 */
[----:B------:R-:W-:Y:S01]  /*13d0*/  PLOP3.LUT P1, PT, PT, PT, UP2, 0x80, 0x8 ;  /* 0x000000000008781c */ /* 0x000fe20003f2f028 */
[----:B------:R-:W-:Y:S01]  /*13e0*/  HFMA2 R12, -RZ, RZ, 0, 0 ;  /* 0x00000000ff0c7431 */ /* 0x000fe200000001ff */
[----:B------:R-:W-:Y:S01]  /*13f0*/  ISETP.EQ.OR P4, PT, R2, RZ, P5 ;  /* 0x000000ff0200720c */ /* 0x000fe20002f82670 */
[----:B------:R-:W-:Y:S01]  /*1400*/  IMAD.MOV.U32 R15, RZ, RZ, 0x1 ;  /* 0x00000001ff0f7424 */ /* 0x000fe200078e00ff */
[----:B------:R-:W-:Y:S01]  /*1410*/  PLOP3.LUT P1, PT, P1, PT, PT, 0x8, 0x80 ;  /* 0x000000000080781c */ /* 0x000fe20000f2e170 */
[----:B------:R-:W-:Y:S01]  /*1420*/  IMAD.MOV.U32 R14, RZ, RZ, RZ ;  /* 0x000000ffff0e7224 */ /* 0x000fe200078e00ff */
[----:B------:R-:W-:Y:S01]  /*1430*/  MOV R8, 0x1 ;  /* 0x0000000100087802 */ /* 0x000fe20000000f00 */
[----:B------:R-:W4:Y:S01]  /*1440*/  LDC R0, c[0x0][0x374] ;  /* 0x0000dd00ff007b82 */ /* 0x000f220000000800 */
[----:B------:R-:W-:Y:S01]  /*1450*/  IMAD.MOV.U32 R10, RZ, RZ, RZ ;  /* 0x000000ffff0a7224 */ /* 0x000fe200078e00ff */
[----:B------:R-:W2:Y:S01]  /*1460*/  LDCU.64 UR22, c[0x0][0x348] ;  /* 0x00006900ff1677ac */ /* 0x000ea20008000a00 */
[----:B------:R-:W-:Y:S01]  /*1470*/  UMOV UR6, URZ ;  /* 0x000000ff00067c82 */ /* 0x000fe20008000000 */
[----:B-1----:R-:W-:-:S04]  /*1480*/  UIADD3 UR5, UPT, UPT, UR13, 0x1f, URZ ;  /* 0x0000001f0d057890 */ /* 0x002fc8000fffe0ff */
[----:B------:R-:W-:-:S04]  /*1490*/  USHF.R.S32.HI UR4, URZ, 0x1f, UR5 ;  /* 0x0000001fff047899 */ /* 0x000fc80008011405 */
[----:B------:R-:W-:-:S04]  /*14a0*/  ULEA.HI UR4, UR4, UR5, URZ, 0x5 ;  /* 0x0000000504047291 */ /* 0x000fc8000f8f28ff */
[----:B------:R-:W-:Y:S02]  /*14b0*/  USHF.R.S32.HI UR15, URZ, 0x5, UR4 ;  /* 0x00000005ff0f7899 */ /* 0x000fe40008011404 */
[----:B------:R-:W-:Y:S02]  /*14c0*/  UIADD3 UR4, UPT, UPT, UR13, -0x1, URZ ;  /* 0xffffffff0d047890 */ /* 0x000fe4000fffe0ff */
[----:B------:R-:W-:Y:S02]  /*14d0*/  UISETP.LT.U32.AND UP0, UPT, UR15, 0x6, UPT ;  /* 0x000000060f00788c */ /* 0x000fe4000bf01070 */
[----:B------:R-:W-:Y:S02]  /*14e0*/  UISETP.GE.U32.AND UP1, UPT, UR4, -0x3f, UPT ;  /* 0xffffffc10400788c */ /* 0x000fe4000bf26070 */
[----:B------:R-:W-:Y:S02]  /*14f0*/  USEL UR14, UR15, 0x6, UP0 ;  /* 0x000000060f0e7887 */ /* 0x000fe40008000000 */
[----:B------:R-:W-:-:S02]  /*1500*/  UIADD3 UR13, UPT, UPT, UR13, 0x3e, URZ ;  /* 0x0000003e0d0d7890 */ /* 0x000fc4000fffe0ff */
[----:B------:R-:W-:Y:S02]  /*1510*/  UIADD3 UR5, UPT, UPT, UR14, -0x1, URZ ;  /* 0xffffffff0e057890 */ /* 0x000fe4000fffe0ff */
[----:B------:R-:W-:-:S03]  /*1520*/  UIADD3 UR7, UPT, UPT, UR15, -UR14, URZ ;  /* 0x8000000e0f077290 */ /* 0x000fc6000fffe0ff */
[----:B------:R-:W-:-:S04]  /*1530*/  @UP1 UIADD3 UR5, UPT, UPT, UR14, URZ, URZ ;  /* 0x000000ff0e051290 */ /* 0x000fc8000fffe0ff */
[----:B--2---:R-:W-:-:S12]  /*1540*/  UIADD3 UR5, UPT, UPT, UR5, 0x1, URZ ;  /* 0x0000000105057890 */ /* 0x004fd8000fffe0ff */
.L_x_35:
[----:B------:R-:W-:Y:S01]  /*1550*/  UISETP.NE.AND UP0, UPT, UR37, URZ, UPT ;  /* 0x000000ff2500728c */ /* 0x000fe2000bf05270 */
[----:B------:R-:W1:Y:S08]  /*1560*/  S2UR UR37, SR_CgaCtaId ;  /* 0x00000000002579c3 */ /* 0x000e700000008800 */
[----:B------:R-:W-:Y:S05]  /*1570*/  BRA.U UP0, `(.L_x_18) ;  /* 0x0000000100347547 */ /* 0x000fea000b800000 */
[----:B------:R-:W2:Y:S01]  /*1580*/  S2R R2, SR_CgaCtaId ;  /* 0x0000000000027919 */ /* 0x000ea20000008800 */
[----:B------:R-:W-:-:S04]  /*1590*/  MOV R3, 0x400 ;  /* 0x0000040000037802 */ /* 0x000fc80000000f00 */
[----:B--2---:R-:W-:Y:S02]  /*15a0*/  LEA R3, R2, R3, 0x18 ;  /* 0x0000000302037211 */ /* 0x004fe400078ec0ff */
[----:B------:R-:W-:-:S03]  /*15b0*/  SHF.L.U32 R2, R8, 0x1f, RZ ;  /* 0x0000001f08027819 */ /* 0x000fc600000006ff */
[----:B------:R-:W-:-:S04]  /*15c0*/  IMAD R3, R10, 0x8, R3 ;  /* 0x000000080a037824 */ /* 0x000fc800078e0203 */
[----:B------:R-:W2:Y:S02]  /*15d0*/  SYNCS.PHASECHK.TRANS64.TRYWAIT P0, [R3+URZ+0x100], R2 ;  /* 0x00010002030075a7 */ /* 0x000ea400080011ff */
[----:B--2---:R-:W-:Y:S05]  /*15e0*/  @!P0 BRA `(.L_x_19) ;  /* 0x0000006c00448947 */ /* 0x004fea0003800000 */
.L_x_107:
[----:B------:R-:W-:Y:S01]  /*15f0*/  VIADD R10, R10, 0x1 ;  /* 0x000000010a0a7836 */ /* 0x000fe20000000000 */
[----:B------:R2:W-:Y:S04]  /*1600*/  SYNCS.ARRIVE.TRANS64.A1T0 RZ, [R3+URZ+0xf0], RZ ;  /* 0x0000f0ff03ff79a7 */ /* 0x0005e800081000ff */
[----:B------:R-:W-:-:S04]  /*1610*/  ISETP.NE.AND P0, PT, R10, 0x2, PT ;  /* 0x000000020a00780c */ /* 0x000fc80003f05270 */
[----:B------:R-:W-:Y:S02]  /*1620*/  SEL R10, R10, RZ, P0 ;  /* 0x000000ff0a0a7207 */ /* 0x000fe40000000000 */
[----:B--2---:R-:W-:-:S04]  /*1630*/  SEL R3, RZ, 0x1, P0 ;  /* 0x00000001ff037807 */ /* 0x004fc80000000000 */
[----:B------:R-:W-:-:S07]  /*1640*/  LOP3.LUT R8, R8, R3, RZ, 0x3c, !PT ;  /* 0x0000000308087212 */ /* 0x000fce00078e3cff */
.L_x_18:
[----:B------:R-:W-:Y:S01]  /*1650*/  UMOV UR4, 0x400 ;  /* 0x0000040000047882 */ /* 0x000fe20000000000 */
[----:B------:R-:W-:Y:S01]  /*1660*/  SHF.L.U32 R2, R15, 0x1f, RZ ;  /* 0x0000001f0f027819 */ /* 0x000fe200000006ff */
[----:B-1----:R-:W-:Y:S01]  /*1670*/  ULEA UR4, UR37, UR4, 0x18 ;  /* 0x0000000425047291 */ /* 0x002fe2000f8ec0ff */
[----:B------:R-:W-:Y:S01]  /*1680*/  R2UR UR35, R21 ;  /* 0x00000000152372ca */ /* 0x000fe200000e0000 */
[----:B------:R-:W-:Y:S01]  /*1690*/  UISETP.GE.U32.AND UP0, UPT, UR13, 0x3f, UPT ;  /* 0x0000003f0d00788c */ /* 0x000fe2000bf06070 */
[----:B------:R-:W-:Y:S01]  /*16a0*/  R2UR UR11, R20 ;  /* 0x00000000140b72ca */ /* 0x000fe200000e0000 */
[----:B------:R-:W-:Y:S01]  /*16b0*/  ULEA UR8, UR6, UR4, 0x3 ;  /* 0x0000000406087291 */ /* 0x000fe2000f8e18ff */
[----:B------:R-:W-:-:S08]  /*16c0*/  UMOV UR24, URZ ;  /* 0x000000ff00187c82 */ /* 0x000fd00008000000 */
[----:B------:R1:W2:Y:S01]  /*16d0*/  SYNCS.PHASECHK.TRANS64.TRYWAIT P0, [UR8+0x30], R2 ;  /* 0x00003002ff0075a7 */ /* 0x0002a20008001108 */
[----:B------:R-:W-:Y:S02]  /*16e0*/  USHF.L.U32 UR35, UR35, 0x7, URZ ;  /* 0x0000000723237899 */ /* 0x000fe400080006ff */
[----:B------:R-:W-:Y:S01]  /*16f0*/  USHF.L.U32 UR11, UR11, 0x7, URZ ;  /* 0x000000070b0b7899 */ /* 0x000fe200080006ff */
[----:B------:R-:W-:Y:S11]  /*1700*/  BRA.U !UP0, `(.L_x_20) ;  /* 0x0000000108a47547 */ /* 0x000ff6000b800000 */
[----:B------:R-:W-:Y:S01]  /*1710*/  UMOV UR16, URZ ;  /* 0x000000ff00107c82 */ /* 0x000fe20008000000 */
[----:B------:R-:W-:-:S05]  /*1720*/  UMOV UR17, UR6 ;  /* 0x0000000600117c82 */ /* 0x000fca0008000000 */
.L_x_25:
[----:B-1----:R-:W-:Y:S01]  /*1730*/  ULEA UR33, UR17, UR4, 0x3 ;  /* 0x0000000411217291 */ /* 0x002fe2000f8e18ff */
[----:B--2---:R-:W-:Y:S01]  /*1740*/  @!P5 MOV R3, 0x2000 ;  /* 0x000020000003d802 */ /* 0x004fe20000000f00 */
[----:B--2---:R-:W-:Y:S10]  /*1750*/  @P0 BRA `(.L_x_21) ;  /* 0x00000000000c0947 */ /* 0x004ff40003800000 */
[----:B------:R-:W-:-:S04]  /*1760*/  SHF.L.U32 R5, R15, 0x1f, RZ ;  /* 0x0000001f0f057819 */ /* 0x000fc800000006ff */
[----:B------:R-:W2:Y:S02]  /*1770*/  SYNCS.PHASECHK.TRANS64.TRYWAIT P0, [UR33+0x30], R5 ;  /* 0x00003005ff0075a7 */ /* 0x000ea40008001121 */
[----:B--2---:R-:W-:Y:S05]  /*1780*/  @!P0 BRA `(.L_x_22) ;  /* 0x0000006800f08947 */ /* 0x004fea0003800000 */
.L_x_21:
[----:B------:R2:W-:Y:S01]  /*1790*/  @!P5 SYNCS.ARRIVE.TRANS64 RZ, [UR33], R3 ;  /* 0x00000003ffffd9a7 */ /* 0x0005e20008000021 */
[----:B------:R-:W-:Y:S04]  /*17a0*/  BSSY.RECONVERGENT B0, `(.L_x_23) ;  /* 0x0000003000007945 */ /* 0x000fe80003800200 */
[----:B------:R-:W-:Y:S05]  /*17b0*/  @P4 BRA `(.L_x_24) ;  /* 0x0000000000044947 */ /* 0x000fea0003800000 */
[----:B------:R-:W-:Y:S05]  /*17c0*/  BPT.TRAP 0x1 ;  /* 0x000000040000795c */ /* 0x000fea0000300000 */
.L_x_24:
[----:B------:R-:W-:Y:S05]  /*17d0*/  BSYNC.RECONVERGENT B0 ;  /* 0x0000000000007941 */ /* 0x000fea0003800200 */
.L_x_23:
[----:B------:R-:W-:Y:S02]  /*17e0*/  UIADD3 UR6, UPT, UPT, UR17, 0x1, URZ ;  /* 0x0000000111067890 */ /* 0x000fe4000fffe0ff */
[----:B------:R-:W-:Y:S02]  /*17f0*/  UIADD3 UR26, UP1, UPT, UR22, 0x80, URZ ;  /* 0x00000080161a7890 */ /* 0x000fe4000ff3e0ff */
[----:B------:R-:W-:Y:S02]  /*1800*/  UISETP.NE.AND UP0, UPT, UR6, 0x6, UPT ;  /* 0x000000060600788c */ /* 0x000fe4000bf05270 */
[----:B------:R-:W-:Y:S02]  /*1810*/  USHF.L.U32 UR34, UR16, 0x5, URZ ;  /* 0x0000000510227899 */ /* 0x000fe400080006ff */
[----:B------:R-:W-:Y:S02]  /*1820*/  USEL UR9, URZ, 0x1, UP0 ;  /* 0x00000001ff097887 */ /* 0x000fe40008000000 */
[----:B------:R-:W-:-:S02]  /*1830*/  USEL UR6, UR6, URZ, UP0 ;  /* 0x000000ff06067287 */ /* 0x000fc40008000000 */
[----:B------:R-:W-:Y:S02]  /*1840*/  UIADD3 UR20, UP0, UPT, UR22, 0x180, URZ ;  /* 0x0000018016147890 */ /* 0x000fe4000ff1e0ff */
[----:B------:R-:W-:Y:S01]  /*1850*/  ULEA UR8, UR6, UR4, 0x3 ;  /* 0x0000000406087291 */ /* 0x000fe2000f8e18ff */
[----:B------:R-:W-:Y:S01]  /*1860*/  LOP3.LUT R15, R15, UR9, RZ, 0x3c, !PT ;  /* 0x000000090f0f7c12 */ /* 0x000fe2000f8e3cff */
[----:B------:R-:W-:Y:S02]  /*1870*/  UIADD3.X UR27, UPT, UPT, URZ, UR23, URZ, UP1, !UPT ;  /* 0x00000017ff1b7290 */ /* 0x000fe40008ffe4ff */
[----:B------:R-:W-:Y:S01]  /*1880*/  UIADD3.X UR21, UPT, UPT, URZ, UR23, URZ, UP0, !UPT ;  /* 0x00000017ff157290 */ /* 0x000fe200087fe4ff */
[----:B-1----:R-:W-:Y:S01]  /*1890*/  SHF.L.U32 R2, R15, 0x1f, RZ ;  /* 0x0000001f0f027819 */ /* 0x002fe200000006ff */
[----:B------:R-:W-:Y:S01]  /*18a0*/  UMOV UR18, 0x0 ;  /* 0x0000000000127882 */ /* 0x000fe20000000000 */
[----:B------:R-:W-:Y:S01]  /*18b0*/  UMOV UR19, 0x10000000 ;  /* 0x1000000000137882 */ /* 0x000fe20000000000 */
[----:B------:R-:W-:Y:S01]  /*18c0*/  UMOV UR12, UR36 ;  /* 0x00000024000c7c82 */ /* 0x000fe20008000000 */
[----:B------:R1:W1:Y:S01]  /*18d0*/  SYNCS.PHASECHK.TRANS64.TRYWAIT P0, [UR8+0x30], R2 ;  /* 0x00003002ff0075a7 */ /* 0x0002620008001108 */
[----:B------:R-:W-:Y:S01]  /*18e0*/  ULEA UR8, UR17, UR4, 0xc ;  /* 0x0000000411087291 */ /* 0x000fe2000f8e60ff */
[----:B------:R-:W-:Y:S01]  /*18f0*/  UMOV UR9, UR33 ;  /* 0x0000002100097c82 */ /* 0x000fe20008000000 */
[----:B------:R-:W-:-:S02]  /*1900*/  UMOV UR10, UR34 ;  /* 0x00000022000a7c82 */ /* 0x000fc40008000000 */
[----:B------:R-:W-:Y:S02]  /*1910*/  UIADD3 UR32, UPT, UPT, UR8, 0x8400, URZ ;  /* 0x0000840008207890 */ /* 0x000fe4000fffe0ff */
[----:B------:R-:W-:Y:S02]  /*1920*/  UIADD3 UR8, UPT, UPT, UR8, 0xe400, URZ ;  /* 0x0000e40008087890 */ /* 0x000fe4000fffe0ff */
[----:B------:R-:W-:Y:S01]  /*1930*/  UIADD3 UR16, UPT, UPT, UR16, 0x1, URZ ;  /* 0x0000000110107890 */ /* 0x000fe2000fffe0ff */
[----:B------:R-:W-:Y:S01]  /*1940*/  UMOV UR24, UR5 ;  /* 0x0000000500187c82 */ /* 0x000fe20008000000 */
[----:B------:R-:W-:Y:S02]  /*1950*/  UMOV UR17, UR6 ;  /* 0x0000000600117c82 */ /* 0x000fe40008000000 */
[----:B------:R-:W-:Y:S01]  /*1960*/  UISETP.NE.AND UP0, UPT, UR16, UR5, UPT ;  /* 0x000000051000728c */ /* 0x000fe2000bf05270 */
[----:B------:R1:W-:Y:S02]  /*1970*/  UTMALDG.3D [UR32], [UR26], desc[UR18] ;  /* 0x000012201a0075b4 */ /* 0x0003e40008011000 */
[----:B------:R1:W-:Y:S06]  /*1980*/  UTMALDG.3D [UR8], [UR20], desc[UR18] ;  /* 0x00001208140075b4 */ /* 0x0003ec0008011000 */
[----:B------:R-:W-:Y:S05]  /*1990*/  BRA.U UP0, `(.L_x_25) ;  /* 0xfffffffd00647547 */ /* 0x000fea000b83ffff */
.L_x_20:
[----:B-1----:R-:W-:Y:S01]  /*19a0*/  ULEA UR8, UR6, UR4, 0x3 ;  /* 0x0000000406087291 */ /* 0x002fe2000f8e18ff */
[----:B------:R-:W-:Y:S01]  /*19b0*/  SHF.L.U32 R2, R15, 0x1f, RZ ;  /* 0x0000001f0f027819 */ /* 0x000fe200000006ff */
[----:B------:R-:W-:Y:S01]  /*19c0*/  @!P1 SYNCS.ARRIVE.TRANS64.A1T0 RZ, [UR4+0x88], RZ ;  /* 0x000088ffffff99a7 */ /* 0x000fe20008100004 */
[----:B------:R-:W-:-:S06]  /*19d0*/  UISETP.GT.AND UP0, UPT, UR15, UR14, UPT ;  /* 0x0000000e0f00728c */ /* 0x000fcc000bf04270 */
[----:B--2---:R1:W2:Y:S03]  /*19e0*/  SYNCS.PHASECHK.TRANS64.TRYWAIT P0, [UR8+0x30], R2 ;  /* 0x00003002ff0075a7 */ /* 0x0042a60008001108 */
[----:B------:R-:W-:Y:S05]  /*19f0*/  BRA.U !UP0, `(.L_x_26) ;  /* 0x0000000108a87547 */ /* 0x000fea000b800000 */
[----:B------:R-:W-:Y:S01]  /*1a00*/  UIADD3 UR21, UPT, UPT, UR7, UR24, URZ ;  /* 0x0000001807157290 */ /* 0x000fe2000fffe0ff */
[----:B------:R-:W-:-:S11]  /*1a10*/  UMOV UR25, UR6 ;  /* 0x0000000600197c82 */ /* 0x000fd60008000000 */
.L_x_31:
[----:B-1----:R-:W-:Y:S01]  /*1a20*/  ULEA UR17, UR25, UR4, 0x3 ;  /* 0x0000000419117291 */ /* 0x002fe2000f8e18ff */
[----:B--2---:R-:W-:Y:S01]  /*1a30*/  @!P5 MOV R3, 0x2000 ;  /* 0x000020000003d802 */ /* 0x004fe20000000f00 */
[----:B--2---:R-:W-:Y:S10]  /*1a40*/  @P0 BRA `(.L_x_27) ;  /* 0x00000000000c0947 */ /* 0x004ff40003800000 */
[----:B------:R-:W-:-:S04]  /*1a50*/  SHF.L.U32 R5, R15, 0x1f, RZ ;  /* 0x0000001f0f057819 */ /* 0x000fc800000006ff */
[----:B------:R-:W2:Y:S02]  /*1a60*/  SYNCS.PHASECHK.TRANS64.TRYWAIT P0, [UR17+0x30], R5 ;  /* 0x00003005ff0075a7 */ /* 0x000ea40008001111 */
[----:B--2---:R-:W-:Y:S05]  /*1a70*/  @!P0 BRA `(.L_x_28) ;  /* 0x00000068004c8947 */ /* 0x004fea0003800000 */
.L_x_27:
[----:B------:R2:W-:Y:S01]  /*1a80*/  @!P5 SYNCS.ARRIVE.TRANS64 RZ, [UR17], R3 ;  /* 0x00000003ffffd9a7 */ /* 0x0005e20008000011 */
[----:B------:R-:W-:Y:S04]  /*1a90*/  BSSY.RECONVERGENT B0, `(.L_x_29) ;  /* 0x0000003000007945 */ /* 0x000fe80003800200 */
[----:B------:R-:W-:Y:S05]  /*1aa0*/  @P4 BRA `(.L_x_30) ;  /* 0x0000000000044947 */ /* 0x000fea0003800000 */
[----:B------:R-:W-:Y:S05]  /*1ab0*/  BPT.TRAP 0x1 ;  /* 0x000000040000795c */ /* 0x000fea0000300000 */
.L_x_30:
[----:B------:R-:W-:Y:S05]  /*1ac0*/  BSYNC.RECONVERGENT B0 ;  /* 0x0000000000007941 */ /* 0x000fea0003800200 */
.L_x_29:
        /* <DEDUP_REMOVED lines=20> */
[----:B------:R-:W-:Y:S01]  /*1c10*/  UIADD3 UR8, UPT, UPT, UR8, 0xe400, URZ ;  /* 0x0000e40008087890 */ /* 0x000fe2000fffe0ff */
[----:B------:R-:W-:Y:S01]  /*1c20*/  UMOV UR9, UR17 ;  /* 0x0000001100097c82 */ /* 0x000fe20008000000 */
[----:B------:R-:W-:Y:S01]  /*1c30*/  UMOV UR10, UR18 ;  /* 0x00000012000a7c82 */ /* 0x000fe20008000000 */
[----:B------:R-:W-:Y:S01]  /*1c40*/  UIADD3 UR24, UPT, UPT, UR24, 0x1, URZ ;  /* 0x0000000118187890 */ /* 0x000fe2000fffe0ff */
[----:B------:R-:W-:-:S03]  /*1c50*/  UMOV UR25, UR6 ;  /* 0x0000000600197c82 */ /* 0x000fc60008000000 */
[----:B------:R1:W-:Y:S01]  /*1c60*/  UTMALDG.3D [UR16], [UR30], desc[UR26] ;  /* 0x00001a101e0075b4 */ /* 0x0003e20008011000 */
[----:B------:R-:W-:Y:S01]  /*1c70*/  UISETP.NE.AND UP0, UPT, UR24, UR21, UPT ;  /* 0x000000151800728c */ /* 0x000fe2000bf05270 */
[----:B------:R1:W-:Y:S08]  /*1c80*/  UTMALDG.3D [UR8], [UR28], desc[UR26] ;  /* 0x00001a081c0075b4 */ /* 0x0003f00008011000 */
[----:B------:R-:W-:Y:S05]  /*1c90*/  BRA.U UP0, `(.L_x_31) ;  /* 0xfffffffd00607547 */ /* 0x000fea000b83ffff */
.L_x_26:
[----:B-1----:R-:W-:Y:S01]  /*1ca0*/  LEA R2, R14, UR4, 0x3 ;  /* 0x000000040e027c11 */ /* 0x002fe2000f8e18ff */
[----:B------:R-:W-:Y:S01]  /*1cb0*/  NOP ;  /* 0x0000000000007918 */ /* 0x000fe20000000000 */
[----:B--2---:R-:W-:Y:S02]  /*1cc0*/  SHF.L.U32 R3, R12, 0x1f, RZ ;  /* 0x0000001f0c037819 */ /* 0x004fe400000006ff */
[----:B------:R-:W-:Y:S02]  /*1cd0*/  LEA R4, R14, UR4, 0x4 ;  /* 0x000000040e047c11 */ /* 0x000fe4000f8e20ff */
[----:B------:R-:W1:Y:S02]  /*1ce0*/  SYNCS.PHASECHK.TRANS64.TRYWAIT P0, [R2+URZ+0x90], R3 ;  /* 0x00009003020075a7 */ /* 0x000e6400080011ff */
[----:B-1----:R-:W-:Y:S05]  /*1cf0*/  @!P0 BRA `(.L_x_32) ;  /* 0x0000006400c48947 */ /* 0x002fea0003800000 */
.L_x_110:
[----:B------:R-:W2:Y:S01]  /*1d00*/  LDS.128 R4, [R4+0x120] ;  /* 0x0001200004047984 */ /* 0x000ea20000000c00 */
[----:B---3--:R-:W-:Y:S01]  /*1d10*/  ISETP.GE.AND P0, PT, R72, 0x1, PT ;  /* 0x000000014800780c */ /* 0x008fe20003f06270 */
[----:B-1----:R-:W-:Y:S01]  /*1d20*/  VIADD R2, R2, 0xa0 ;  /* 0x000000a002027836 */ /* 0x002fe20000000000 */
[----:B------:R-:W-:Y:S01]  /*1d30*/  @!PT LDS RZ, [RZ] ;  /* 0x00000000fffff984 */ /* 0x000fe20000000800 */
[----:B------:R-:W-:Y:S01]  /*1d40*/  @!PT LDS RZ, [RZ] ;  /* 0x00000000fffff984 */ /* 0x000fe20000000800 */
[----:B------:R-:W-:Y:S01]  /*1d50*/  @!PT LDS RZ, [RZ] ;  /* 0x00000000fffff984 */ /* 0x000fe20000000800 */
[----:B------:R-:W-:Y:S01]  /*1d60*/  @!PT LDS RZ, [RZ] ;  /* 0x00000000fffff984 */ /* 0x000fe20000000800 */
[----:B------:R1:W-:Y:S06]  /*1d70*/  MEMBAR.ALL.CTA ;  /* 0x0000000000007992 */ /* 0x0003ec0000008000 */
[----:B-1----:R-:W1:Y:S01]  /*1d80*/  FENCE.VIEW.ASYNC.S ;  /* 0x00000000000073c6 */ /* 0x002e620000000000 */
[----:B------:R-:W-:-:S04]  /*1d90*/  PRMT R2, RZ, 0x654, R2 ;  /* 0x00000654ff027816 */ /* 0x000fc80000000002 */
[----:B-1----:R1:W-:Y:S01]  /*1da0*/  SYNCS.ARRIVE.TRANS64.RED.A1T0 RZ, [R2+URZ], RZ ;  /* 0x000000ff02ff79a7 */ /* 0x0023e200081004ff */
[----:B--2---:R-:W-:-:S13]  /*1db0*/  LOP3.LUT P2, RZ, R6, 0x1, RZ, 0xc0, !PT ;  /* 0x0000000106ff7812 */ /* 0x004fda000784c0ff */
[----:B------:R-:W-:Y:S01]  /*1dc0*/  @P2 SHF.R.U32.HI R3, RZ, 0x10, R5 ;  /* 0x00000010ff032819 */ /* 0x000fe20000011605 */
[----:B------:R-:W-:Y:S01]  /*1dd0*/  VOTEU.ANY UP0, P2 ;  /* 0x0000000000ff7886 */ /* 0x000fe20001000100 */
[----:B------:R-:W-:Y:S02]  /*1de0*/  @P2 MOV R13, R4 ;  /* 0x00000004000d2202 */ /* 0x000fe40000000f00 */
[----:B------:R-:W-:Y:S02]  /*1df0*/  @P2 R2UR.BROADCAST UR8, R3 ;  /* 0x00000000030822ca */ /* 0x000fe400008e0000 */
[----:B------:R-:W-:-:S11]  /*1e00*/  @P2 LOP3.LUT R11, R5, 0xffff, RZ, 0xc0, !PT ;  /* 0x0000ffff050b2812 */ /* 0x000fd600078ec0ff */
[----:B------:R-:W-:Y:S01]  /*1e10*/  @UP0 UMOV UR36, UR8 ;  /* 0x0000000800240c82 */ /* 0x000fe20008000000 */
[----:B-1----:R-:W-:Y:S05]  /*1e20*/  @!P0 BRA `(.L_x_33) ;  /* 0x0000000000b88947 */ /* 0x002fea0003800000 */
[----:B------:R-:W4:Y:S01]  /*1e30*/  LDC.64 R4, c[0x0][0xb18] ;  /* 0x0002c600ff047b82 */ /* 0x000f220000000a00 */
[----:B------:R-:W-:-:S07]  /*1e40*/  ISETP.NE.AND P3, PT, R72, 0x1, PT ;  /* 0x000000014800780c */ /* 0x000fce0003f65270 */
[----:B------:R-:W1:Y:S08]  /*1e50*/  LDC.64 R6, c[0x0][0xb10] ;  /* 0x0002c400ff067b82 */ /* 0x000e700000000a00 */
[----:B------:R-:W2:Y:S08]  /*1e60*/  LDC R16, c[0x0][0xb20] ;  /* 0x0002c800ff107b82 */ /* 0x000eb00000000800 */
[----:B------:R-:W3:Y:S01]  /*1e70*/  LDC R18, c[0x0][0xb0c] ;  /* 0x0002c300ff127b82 */ /* 0x000ee20000000800 */
[----:B----4-:R-:W-:Y:S01]  /*1e80*/  IMAD.HI.U32 R17, R0, R5, RZ ;  /* 0x0000000500117227 */ /* 0x010fe200078e00ff */
[----:B------:R-:W-:-:S03]  /*1e90*/  ISETP.NE.AND P0, PT, R4, 0x1, PT ;  /* 0x000000010400780c */ /* 0x000fc60003f05270 */
[----:B------:R-:W-:-:S03]  /*1ea0*/  IMAD.HI.U32 R5, R11, R5, RZ ;  /* 0x000000050b057227 */ /* 0x000fc600078e00ff */
[----:B------:R-:W4:Y:S01]  /*1eb0*/  LDC.64 R2, c[0x0][0xb28] ;  /* 0x0002ca00ff027b82 */ /* 0x000f220000000a00 */
[----:B-1----:R-:W-:-:S04]  /*1ec0*/  IMAD.HI.U32 R20, R9, R6, RZ ;  /* 0x0000000609147227 */ /* 0x002fc800078e00ff */
[----:B------:R-:W-:Y:S01]  /*1ed0*/  IMAD.HI.U32 R22, R13, R6, RZ ;  /* 0x000000060d167227 */ /* 0x000fe200078e00ff */
[----:B------:R-:W-:Y:S02]  /*1ee0*/  SHF.R.U32.HI R20, RZ, R7, R20 ;  /* 0x00000007ff147219 */ /* 0x000fe40000011614 */
[-C--:B--2---:R-:W-:Y:S02]  /*1ef0*/  SHF.R.U32.HI R17, RZ, R16.reuse, R17 ;  /* 0x00000010ff117219 */ /* 0x084fe40000011611 */
[----:B------:R-:W-:Y:S02]  /*1f00*/  SHF.R.U32.HI R16, RZ, R16, R5 ;  /* 0x00000010ff107219 */ /* 0x000fe40000011605 */
[----:B------:R-:W-:Y:S02]  /*1f10*/  SEL R17, R0, R17, !P0 ;  /* 0x0000001100117207 */ /* 0x000fe40004000000 */
[----:B------:R-:W-:Y:S02]  /*1f20*/  SHF.R.U32.HI R22, RZ, R7, R22 ;  /* 0x00000007ff167219 */ /* 0x000fe40000011616 */
[----:B---3--:R-:W-:-:S02]  /*1f30*/  ISETP.NE.AND P1, PT, R18, 0x1, PT ;  /* 0x000000011200780c */ /* 0x008fc40003f25270 */
[----:B------:R-:W-:Y:S02]  /*1f40*/  SEL R5, R11, R16, !P0 ;  /* 0x000000100b057207 */ /* 0x000fe40004000000 */
[----:B------:R-:W-:Y:S02]  /*1f50*/  SEL R19, R9, R20, !P1 ;  /* 0x0000001409137207 */ /* 0x000fe40004800000 */
[----:B------:R-:W-:Y:S01]  /*1f60*/  SEL R7, R13, R22, !P1 ;  /* 0x000000160d077207 */ /* 0x000fe20004800000 */
[----:B----4-:R-:W-:-:S04]  /*1f70*/  IMAD.HI.U32 R20, R17, R2, RZ ;  /* 0x0000000211147227 */ /* 0x010fc800078e00ff */
[----:B------:R-:W-:Y:S01]  /*1f80*/  IMAD.HI.U32 R6, R19, R2, RZ ;  /* 0x0000000213067227 */ /* 0x000fe200078e00ff */
[----:B------:R-:W-:-:S04]  /*1f90*/  @P3 SHF.R.U32.HI R17, RZ, R3, R20 ;  /* 0x00000003ff113219 */ /* 0x000fc80000011614 */
        /* <DEDUP_REMOVED lines=8> */
[----:B------:R-:W-:-:S04]  /*2020*/  @!P0 IMAD.HI.U32 R16, R7, R2, RZ ;  /* 0x0000000207108227 */ /* 0x000fc800078e00ff */
[----:B------:R-:W-:Y:S01]  /*2030*/  IMAD.MOV R2, RZ, RZ, -R6 ;  /* 0x000000ffff027224 */ /* 0x000fe200078e0a06 */
[----:B------:R-:W-:-:S03]  /*2040*/  @!P0 SHF.R.U32.HI R16, RZ, R3, R16 ;  /* 0x00000003ff108219 */ /* 0x000fc60000011610 */
[----:B------:R-:W-:Y:S01]  /*2050*/  IMAD R2, R72, R2, R5 ;  /* 0x0000000248027224 */ /* 0x000fe200078e0205 */
[----:B------:R-:W-:Y:S02]  /*2060*/  @!P0 SEL R3, R7, R16, !P3 ;  /* 0x0000001007038207 */ /* 0x000fe40005800000 */
[----:B------:R-:W-:-:S03]  /*2070*/  IADD3 R16, PT, PT, -R5, RZ, RZ ;  /* 0x000000ff05107210 */ /* 0x000fc60007ffe1ff */
[--C-:B------:R-:W-:Y:S02]  /*2080*/  @!P0 IMAD.IADD R6, R6, 0x1, -R3.reuse ;  /* 0x0000000106068824 */ /* 0x100fe400078e0a03 */
[----:B------:R-:W-:Y:S01]  /*2090*/  @!P0 IMAD R3, R2, R19, R3 ;  /* 0x0000001302038224 */ /* 0x000fe200078e0203 */
[----:B------:R-:W-:Y:S01]  /*20a0*/  IADD3 R2, PT, PT, -R7, RZ, RZ ;  /* 0x000000ff07027210 */ /* 0x000fe20007ffe1ff */
[----:B------:R-:W-:Y:S02]  /*20b0*/  @!P0 IMAD R5, R72, R6, R7 ;  /* 0x0000000648058224 */ /* 0x000fe400078e0207 */
[----:B------:R-:W-:Y:S02]  /*20c0*/  IMAD R11, R4, R16, R11 ;  /* 0x00000010040b7224 */ /* 0x000fe400078e020b */
[----:B------:R-:W-:Y:S02]  /*20d0*/  @!P0 IMAD.MOV.U32 R7, RZ, RZ, R3 ;  /* 0x000000ffff078224 */ /* 0x000fe400078e0003 */
[----:B------:R-:W-:-:S02]  /*20e0*/  IMAD R2, R18, R2, R13 ;  /* 0x0000000212027224 */ /* 0x000fc400078e020d */
[----:B------:R-:W-:Y:S02]  /*20f0*/  IMAD R11, R5, R4, R11 ;  /* 0x00000004050b7224 */ /* 0x000fe400078e020b */
[----:B------:R-:W-:Y:S02]  /*2100*/  IMAD R13, R7, R18, R2 ;  /* 0x00000012070d7224 */ /* 0x000fe400078e0202 */
.L_x_33:
[----:B------:R-:W1:Y:S02]  /*2110*/  LDCU UR8, c[0x0][0xb30] ;  /* 0x00016600ff0877ac */ /* 0x000e640008000800 */
[----:B-1----:R-:W-:-:S09]  /*2120*/  UISETP.NE.AND UP0, UPT, UR8, 0x1, UPT ;  /* 0x000000010800788c */ /* 0x002fd2000bf05270 */
[----:B------:R-:W-:Y:S05]  /*2130*/  BRA.U UP0, `(.L_x_34) ;  /* 0x0000000100407547 */ /* 0x000fea000b800000 */
[----:B------:R-:W1:Y:S08]  /*2140*/  LDC.64 R4, c[0x0][0xb10] ;  /* 0x0002c400ff047b82 */ /* 0x000e700000000a00 */
[----:B------:R-:W2:Y:S08]  /*2150*/  LDC.64 R2, c[0x0][0xb18] ;  /* 0x0002c600ff027b82 */ /* 0x000eb00000000a00 */
[----:B------:R-:W3:Y:S08]  /*2160*/  LDC R6, c[0x0][0xb20] ;  /* 0x0002c800ff067b82 */ /* 0x000ef00000000800 */
[----:B------:R-:W4:Y:S01]  /*2170*/  LDC R16, c[0x0][0xb0c] ;  /* 0x0002c300ff107b82 */ /* 0x000f220000000800 */
[----:B-1----:R-:W-:-:S05]  /*2180*/  IMAD.HI.U32 R4, R13, R4, RZ ;  /* 0x000000040d047227 */ /* 0x002fca00078e00ff */
[----:B------:R-:W-:Y:S01]  /*2190*/  SHF.R.U32.HI R4, RZ, R5, R4 ;  /* 0x00000005ff047219 */ /* 0x000fe20000011604 */
[----:B--2---:R-:W-:Y:S01]  /*21a0*/  IMAD.HI.U32 R3, R11, R3, RZ ;  /* 0x000000030b037227 */ /* 0x004fe200078e00ff */
[----:B------:R-:W-:-:S04]  /*21b0*/  ISETP.NE.AND P0, PT, R2, 0x1, PT ;  /* 0x000000010200780c */ /* 0x000fc80003f05270 */
[----:B---3--:R-:W-:-:S04]  /*21c0*/  SHF.R.U32.HI R6, RZ, R6, R3 ;  /* 0x00000006ff067219 */ /* 0x008fc80000011603 */
[----:B------:R-:W-:Y:S02]  /*21d0*/  SEL R3, R11, R6, !P0 ;  /* 0x000000060b037207 */ /* 0x000fe40004000000 */
[----:B----4-:R-:W-:-:S04]  /*21e0*/  ISETP.NE.AND P1, PT, R16, 0x1, PT ;  /* 0x000000011000780c */ /* 0x010fc80003f25270 */
[----:B------:R-:W-:-:S05]  /*21f0*/  SEL R4, R13, R4, !P1 ;  /* 0x000000040d047207 */ /* 0x000fca0004800000 */
[----:B------:R-:W-:Y:S02]  /*2200*/  IMAD.IADD R5, R3, 0x1, -R4 ;  /* 0x0000000103057824 */ /* 0x000fe400078e0a04 */
[----:B------:R-:W-:Y:S02]  /*2210*/  IMAD.IADD R3, R4, 0x1, -R3 ;  /* 0x0000000104037824 */ /* 0x000fe400078e0a03 */
[----:B------:R-:W-:Y:S02]  /*2220*/  IMAD R13, R5, R16, R13 ;  /* 0x00000010050d7224 */ /* 0x000fe400078e020d */
[----:B------:R-:W-:-:S07]  /*2230*/  IMAD R11, R3, R2, R11 ;  /* 0x00000002030b7224 */ /* 0x000fce00078e020b */
.L_x_34:
[----:B------:R-:W-:Y:S01]  /*2240*/  VIADD R14, R14, 0x1 ;  /* 0x000000010e0e7836 */ /* 0x000fe20000000000 */
[----:B------:R-:W-:Y:S01]  /*2250*/  PLOP3.LUT P1, PT, PT, PT, PT, 0x80, 0x8 ;  /* 0x000000000008781c */ /* 0x000fe20003f2f070 */
[----:B------:R-:W-:Y:S02]  /*2260*/  IMAD.IADD R21, R13, 0x1, R152 ;  /* 0x000000010d157824 */ /* 0x000fe400078e0298 */
[----:B------:R-:W-:Y:S01]  /*2270*/  IMAD.IADD R20, R11, 0x1, R150 ;  /* 0x000000010b147824 */ /* 0x000fe200078e0296 */
[----:B------:R-:W-:-:S04]  /*2280*/  ISETP.NE.AND P0, PT, R14, 0x2, PT ;  /* 0x000000020e00780c */ /* 0x000fc80003f05270 */
[----:B------:R-:W-:Y:S02]  /*2290*/  SEL R3, RZ, 0x1, P0 ;  /* 0x00000001ff037807 */ /* 0x000fe40000000000 */
[----:B------:R-:W-:Y:S02]  /*22a0*/  SEL R14, R14, RZ, P0 ;  /* 0x000000ff0e0e7207 */ /* 0x000fe40000000000 */
[----:B------:R-:W-:Y:S01]  /*22b0*/  LOP3.LUT R12, R12, R3, RZ, 0x3c, !PT ;  /* 0x000000030c0c7212 */ /* 0x000fe200078e3cff */
[----:B------:R-:W-:Y:S06]  /*22c0*/  @P2 BRA `(.L_x_35) ;  /* 0xfffffff000a02947 */ /* 0x000fec000383ffff */
[----:B------:R-:W-:Y:S01]  /*22d0*/  UIADD3 UR4, UPT, UPT, UR4, 0x30, URZ ;  /* 0x0000003004047890 */ /* 0x000fe2000fffe0ff */
[----:B------:R-:W-:-:S03]  /*22e0*/  SHF.L.U32 R3, R15, 0x1f, RZ ;  /* 0x0000001f0f037819 */ /* 0x000fc600000006ff */
[----:B------:R-:W-:-:S09]  /*22f0*/  ULEA UR5, UR6, UR4, 0x3 ;  /* 0x0000000406057291 */ /* 0x000fd2000f8e18ff */
[----:B------:R-:W1:Y:S02]  /*2300*/  SYNCS.PHASECHK.TRANS64.TRYWAIT P0, [UR5], R3 ;  /* 0x00000003ff0075a7 */ /* 0x000e640008001105 */
[----:B-1----:R-:W-:Y:S05]  /*2310*/  @!P0 BRA `(.L_x_36) ;  /* 0x0000006000508947 */ /* 0x002fea0003800000 */
.L_x_112:
[----:B------:R-:W-:-:S04]  /*2320*/  UIADD3 UR6, UPT, UPT, UR6, 0x1, URZ ;  /* 0x0000000106067890 */ /* 0x000fc8000fffe0ff */
[----:B------:R-:W-:-:S04]  /*2330*/  UISETP.NE.AND UP0, UPT, UR6, 0x6, UPT ;  /* 0x000000060600788c */ /* 0x000fc8000bf05270 */
[----:B------:R-:W-:Y:S02]  /*2340*/  USEL UR7, URZ, 0x1, UP0 ;  /* 0x00000001ff077887 */ /* 0x000fe40008000000 */
[----:B------:R-:W-:-:S04]  /*2350*/  USEL UR6, UR6, URZ, UP0 ;  /* 0x000000ff06067287 */ /* 0x000fc80008000000 */
[----:B------:R-:W-:Y:S01]  /*2360*/  ULEA UR5, UR6, UR4, 0x3 ;  /* 0x0000000406057291 */ /* 0x000fe2000f8e18ff */
[----:B------:R-:W-:-:S04]  /*2370*/  LOP3.LUT R2, R15, UR7, RZ, 0x3c, !PT ;  /* 0x000000070f027c12 */ /* 0x000fc8000f8e3cff */
[----:B-1----:R-:W-:-:S04]  /*2380*/  SHF.L.U32 R3, R2, 0x1f, RZ ;  /* 0x0000001f02037819 */ /* 0x002fc800000006ff */
[----:B------:R-:W1:Y:S02]  /*2390*/  SYNCS.PHASECHK.TRANS64.TRYWAIT P0, [UR5], R3 ;  /* 0x00000003ff0075a7 */ /* 0x000e640008001105 */
[----:B-1----:R-:W-:Y:S05]  /*23a0*/  @!P0 BRA `(.L_x_37) ;  /* 0x0000006000448947 */ /* 0x002fea0003800000 */
.L_x_114:
        /* <DEDUP_REMOVED lines=9> */
.L_x_116:
        /* <DEDUP_REMOVED lines=9> */
.L_x_118:
        /* <DEDUP_REMOVED lines=9> */
.L_x_120:
[----:B------:R-:W-:-:S04]  /*2560*/  UIADD3 UR6, UPT, UPT, UR6, 0x1, URZ ;  /* 0x0000000106067890 */ /* 0x000fc8000fffe0ff */
[----:B------:R-:W-:-:S04]  /*2570*/  UISETP.NE.AND UP0, UPT, UR6, 0x6, UPT ;  /* 0x000000060600788c */ /* 0x000fc8000bf05270 */
[----:B------:R-:W-:Y:S02]  /*2580*/  USEL UR5, URZ, 0x1, UP0 ;  /* 0x00000001ff057887 */ /* 0x000fe40008000000 */
[----:B------:R-:W-:-:S04]  /*2590*/  USEL UR6, UR6, URZ, UP0 ;  /* 0x000000ff06067287 */ /* 0x000fc80008000000 */
[----:B------:R-:W-:Y:S01]  /*25a0*/  ULEA UR6, UR6, UR4, 0x3 ;  /* 0x0000000406067291 */ /* 0x000fe2000f8e18ff */
[----:B-1----:R-:W-:-:S04]  /*25b0*/  LOP3.LUT R3, R2, UR5, RZ, 0x3c, !PT ;  /* 0x0000000502037c12 */ /* 0x002fc8000f8e3cff */
[----:B------:R-:W-:Y:S01]  /*25c0*/  SHF.L.U32 R3, R3, 0x1f, RZ ;  /* 0x0000001f03037819 */ /* 0x000fe200000006ff */
[----:B----4-:R-:W-:-:S07]  /*25d0*/  IMAD.U32 R0, RZ, RZ, UR6 ;  /* 0x00000006ff007e24 */ /* 0x010fce000f8e00ff */
.L_x_41:
[----:B-1----:R1:W2:Y:S02]  /*25e0*/  SYNCS.PHASECHK.TRANS64.TRYWAIT P0, [R0+URZ], R3 ;  /* 0x00000003000075a7 */ /* 0x0022a400080011ff */
[----:B--2---:R-:W-:Y:S05]  /*25f0*/  @!P0 NANOSLEEP.SYNCS 0x989680 ;  /* 0x009896800000895d */ /* 0x004fea0003900000 */
[----:B------:R-:W2:Y:S02]  /*2600*/  @!P0 SYNCS.PHASECHK.TRANS64 P0, [R0+URZ], R3 ;  /* 0x00000003000085a7 */ /* 0x000ea400080010ff */
[----:B--2---:R-:W-:Y:S05]  /*2610*/  @P0 EXIT ;  /* 0x000000000000094d */ /* 0x004fea0003800000 */
[----:B------:R-:W-:Y:S05]  /*2620*/  BRA `(.L_x_41) ;  /* 0xfffffffc00ec7947 */ /* 0x000fea000383ffff */
.L_x_17:
[----:B------:R-:W-:-:S04]  /*2630*/  UISETP.NE.AND UP1, UPT, UR37, URZ, UPT ;  /* 0x000000ff2500728c */ /* 0x000fc8000bf25270 */
[----:B------:R-:W-:-:S09]  /*2640*/  UISETP.NE.OR UP1, UPT, UR8, 0x1, UP1 ;  /* 0x000000010800788c */ /* 0x000fd20008f25670 */
[----:B------:R-:W-:Y:S05]  /*2650*/  BRA.U UP1, `(.L_x_42) ;  /* 0x0000000501487547 */ /* 0x000fea000b800000 */
[----:B------:R-:W-:Y:S01]  /*2660*/  ISETP.NE.AND P2, PT, R2, RZ, PT ;  /* 0x000000ff0200720c */ /* 0x000fe20003f45270 */
[----:B------:R-:W-:Y:S01]  /*2670*/  IMAD.MOV.U32 R12, RZ, RZ, 0x1 ;  /* 0x00000001ff0c7424 */ /* 0x000fe200078e00ff */
[----:B------:R-:W-:Y:S02]  /*2680*/  CS2R R10, SRZ ;  /* 0x00000000000a7805 */ /* 0x000fe4000001ff00 */
[----:B------:R-:W-:Y:S01]  /*2690*/  CS2R R8, SRZ ;  /* 0x0000000000087805 */ /* 0x000fe2000001ff00 */
[----:B------:R-:W-:Y:S01]  /*26a0*/  UMOV UR4, 0x400 ;  /* 0x0000040000047882 */ /* 0x000fe20000000000 */
[----:B------:R-:W-:Y:S01]  /*26b0*/  UMOV UR6, URZ ;  /* 0x000000ff00067c82 */ /* 0x000fe20008000000 */
[----:B------:R-:W-:-:S12]  /*26c0*/  ULEA UR37, UR37, UR4, 0x18 ;  /* 0x0000000425257291 */ /* 0x000fd8000f8ec0ff */
.L_x_46:
[----:B------:R-:W-:Y:S02]  /*26d0*/  LEA R0, R8, UR37, 0x3 ;  /* 0x0000002508007c11 */ /* 0x000fe4000f8e18ff */
[----:B------:R-:W-:-:S03]  /*26e0*/  SHF.L.U32 R5, R9, 0x1f, RZ ;  /* 0x0000001f09057819 */ /* 0x000fc600000006ff */
[----:B------:R-:W-:Y:S01]  /*26f0*/  VIADD R4, R0, 0x100 ;  /* 0x0000010000047836 */ /* 0x000fe20000000000 */
[----:B------:R-:W1:Y:S02]  /*2700*/  SYNCS.PHASECHK.TRANS64.TRYWAIT P0, [R0+URZ+0xf0], R5 ;  /* 0x0000f005000075a7 */ /* 0x000e6400080011ff */
[----:B-1----:R-:W-:Y:S05]  /*2710*/  @!P0 BRA `(.L_x_43) ;  /* 0x0000005c00c88947 */ /* 0x002fea0003800000 */
.L_x_121:
[----:B------:R-:W-:Y:S01]  /*2720*/  ULEA UR5, UR6, UR37, 0x3 ;  /* 0x0000002506057291 */ /* 0x000fe2000f8e18ff */
[----:B------:R-:W-:Y:S02]  /*2730*/  PRMT R4, RZ, 0x654, R4 ;  /* 0x00000654ff047816 */ /* 0x000fe40000000004 */
[----:B-1----:R-:W-:Y:S01]  /*2740*/  SHF.L.U32 R5, R12, 0x1f, RZ ;  /* 0x0000001f0c057819 */ /* 0x002fe200000006ff */
[----:B------:R-:W-:Y:S01]  /*2750*/  UIADD3 UR4, UPT, UPT, UR5, 0x90, URZ ;  /* 0x0000009005047890 */ /* 0x000fe2000fffe0ff */
[----:B------:R1:W-:Y:S05]  /*2760*/  SYNCS.ARRIVE.TRANS64.RED.A1T0 RZ, [R4+URZ], RZ ;  /* 0x000000ff04ff79a7 */ /* 0x0003ea00081004ff */
[----:B------:R-:W-:Y:S01]  /*2770*/  IMAD.U32 R7, RZ, RZ, UR4 ;  /* 0x00000004ff077e24 */ /* 0x000fe2000f8e00ff */
[----:B------:R-:W2:Y:S04]  /*2780*/  SYNCS.PHASECHK.TRANS64.TRYWAIT P0, [UR5+0xa0], R5 ;  /* 0x0000a005ff0075a7 */ /* 0x000ea80008001105 */
[----:B------:R-:W-:Y:S01]  /*2790*/  PRMT R6, R2, 0x654, R7 ;  /* 0x0000065402067816 */ /* 0x000fe20000000007 */
[----:B-1----:R-:W-:Y:S01]  /*27a0*/  @!P2 IMAD.MOV.U32 R4, RZ, RZ, 0x10 ;  /* 0x00000010ff04a424 */ /* 0x002fe200078e00ff */
[----:B--2---:R-:W-:Y:S06]  /*27b0*/  @!P0 BRA `(.L_x_44) ;  /* 0x0000005c00b48947 */ /* 0x004fec0003800000 */
.L_x_123:
[----:B------:R-:W-:Y:S01]  /*27c0*/  ULEA UR4, UR6, UR37, 0x4 ;  /* 0x0000002506047291 */ /* 0x000fe2000f8e20ff */
[----:B------:R-:W-:Y:S01]  /*27d0*/  SEL R3, R6, R3, !P2 ;  /* 0x0000000306037207 */ /* 0x000fe20005000000 */
[----:B------:R-:W-:Y:S01]  /*27e0*/  UIADD3 UR5, UPT, UPT, UR5, 0x90, URZ ;  /* 0x0000009005057890 */ /* 0x000fe2000fffe0ff */
[----:B-1----:R-:W-:Y:S01]  /*27f0*/  LEA R0, R11, UR37, 0x3 ;  /* 0x000000250b007c11 */ /* 0x002fe2000f8e18ff */
[----:B------:R-:W-:Y:S01]  /*2800*/  UIADD3 UR4, UPT, UPT, UR4, 0x120, URZ ;  /* 0x0000012004047890 */ /* 0x000fe2000fffe0ff */
[----:B------:R-:W-:Y:S01]  /*2810*/  SHF.L.U32 R5, R10, 0x1f, RZ ;  /* 0x0000001f0a057819 */ /* 0x000fe200000006ff */
[----:B------:R1:W-:Y:S01]  /*2820*/  @!P2 SYNCS.ARRIVE.TRANS64.RED RZ, [R3+URZ], R4 ;  /* 0x0000000403ffa9a7 */ /* 0x0003e200080004ff */
[----:B------:R-:W-:Y:S01]  /*2830*/  UIADD3 UR6, UPT, UPT, UR6, 0x1, URZ ;  /* 0x0000000106067890 */ /* 0x000fe2000fffe0ff */
[----:B------:R-:W-:-:S03]  /*2840*/  VIADD R8, R8, 0x1 ;  /* 0x0000000108087836 */ /* 0x000fc60000000000 */
[----:B------:R-:W-:Y:S02]  /*2850*/  UISETP.NE.AND UP0, UPT, UR6, 0x2, UPT ;  /* 0x000000020600788c */ /* 0x000fe4000bf05270 */
[----:B------:R-:W-:Y:S06]  /*2860*/  UGETNEXTWORKID.BROADCAST [UR4], [UR5] ;  /* 0x00000000040073ca */ /* 0x000fec0008000100 */
[----:B------:R-:W-:Y:S01]  /*2870*/  USEL UR4, URZ, 0x1, UP0 ;  /* 0x00000001ff047887 */ /* 0x000fe20008000000 */
[----:B------:R-:W-:Y:S01]  /*2880*/  ISETP.NE.AND P0, PT, R8, 0x2, PT ;  /* 0x000000020800780c */ /* 0x000fe20003f05270 */
[----:B------:R-:W-:Y:S01]  /*2890*/  USEL UR6, UR6, URZ, UP0 ;  /* 0x000000ff06067287 */ /* 0x000fe20008000000 */
[----:B------:R-:W2:Y:S03]  /*28a0*/  SYNCS.PHASECHK.TRANS64.TRYWAIT P1, [R0+URZ+0x90], R5 ;  /* 0x00009005000075a7 */ /* 0x000ea600080211ff */
[----:B------:R-:W-:Y:S01]  /*28b0*/  LOP3.LUT R12, R12, UR4, RZ, 0x3c, !PT ;  /* 0x000000040c0c7c12 */ /* 0x000fe2000f8e3cff */
[----:B-12---:R-:W-:Y:S07]  /*28c0*/  @!P1 BRA `(.L_x_45) ;  /* 0x0000005c00889947 */ /* 0x006fee0003800000 */
.L_x_124:
[C---:B------:R-:W-:Y:S01]  /*28d0*/  LEA R4, R11.reuse, UR37, 0x4 ;  /* 0x000000250b047c11 */ /* 0x040fe2000f8e20ff */
[----:B-1----:R-:W-:Y:S01]  /*28e0*/  VIADD R0, R0, 0xa0 ;  /* 0x000000a000007836 */ /* 0x002fe20000000000 */
[----:B------:R-:W-:Y:S01]  /*28f0*/  SEL R8, R8, RZ, P0 ;  /* 0x000000ff08087207 */ /* 0x000fe20000000000 */
[----:B------:R-:W-:-:S03]  /*2900*/  VIADD R11, R11, 0x1 ;  /* 0x000000010b0b7836 */ /* 0x000fc60000000000 */
[----:B------:R-:W1:Y:S01]  /*2910*/  LDS.128 R4, [R4+0x120] ;  /* 0x0001200004047984 */ /* 0x000e620000000c00 */
[----:B------:R-:W-:Y:S02]  /*2920*/  PRMT R0, RZ, 0x654, R0 ;  /* 0x00000654ff007816 */ /* 0x000fe40000000000 */
[C---:B------:R-:W-:Y:S01]  /*2930*/  ISETP.NE.AND P1, PT, R11.reuse, 0x2, PT ;  /* 0x000000020b00780c */ /* 0x040fe20003f25270 */
[----:B------:R-:W-:Y:S01]  /*2940*/  @!PT LDS RZ, [RZ] ;  /* 0x00000000fffff984 */ /* 0x000fe20000000800 */
[----:B------:R-:W-:Y:S01]  /*2950*/  @!PT LDS RZ, [RZ] ;  /* 0x00000000fffff984 */ /* 0x000fe20000000800 */
[----:B------:R-:W-:Y:S01]  /*2960*/  @!PT LDS RZ, [RZ] ;  /* 0x00000000fffff984 */ /* 0x000fe20000000800 */
[----:B------:R-:W-:Y:S01]  /*2970*/  @!PT LDS RZ, [RZ] ;  /* 0x00000000fffff984 */ /* 0x000fe20000000800 */
[----:B------:R2:W-:Y:S06]  /*2980*/  MEMBAR.ALL.CTA ;  /* 0x0000000000007992 */ /* 0x0005ec0000008000 */
[----:B--2---:R-:W2:Y:S01]  /*2990*/  FENCE.VIEW.ASYNC.S ;  /* 0x00000000000073c6 */ /* 0x004ea20000000000 */
[----:B------:R-:W-:Y:S01]  /*29a0*/  SEL R11, R11, RZ, P1 ;  /* 0x000000ff0b0b7207 */ /* 0x000fe20000800000 */
[----:B--2---:R2:W-:Y:S01]  /*29b0*/  SYNCS.ARRIVE.TRANS64.RED.A1T0 RZ, [R0+URZ], RZ ;  /* 0x000000ff00ff79a7 */ /* 0x0045e200081004ff */
[----:B-1----:R-:W-:-:S02]  /*29c0*/  LOP3.LUT P3, RZ, R6, 0x1, RZ, 0xc0, !PT ;  /* 0x0000000106ff7812 */ /* 0x002fc4000786c0ff */
[----:B------:R-:W-:-:S04]  /*29d0*/  SEL R5, RZ, 0x1, P1 ;  /* 0x00000001ff057807 */ /* 0x000fc80000800000 */
[----:B------:R-:W-:Y:S02]  /*29e0*/  LOP3.LUT R10, R10, R5, RZ, 0x3c, !PT ;  /* 0x000000050a0a7212 */ /* 0x000fe400078e3cff */
[----:B--2---:R-:W-:-:S04]  /*29f0*/  SEL R0, RZ, 0x1, P0 ;  /* 0x00000001ff007807 */ /* 0x004fc80000000000 */
[----:B------:R-:W-:Y:S01]  /*2a00*/  LOP3.LUT R9, R9, R0, RZ, 0x3c, !PT ;  /* 0x0000000009097212 */ /* 0x000fe200078e3cff */
[----:B------:R-:W-:Y:S06]  /*2a10*/  @P3 BRA `(.L_x_46) ;  /* 0xfffffffc002c3947 */ /* 0x000fec000383ffff */
[----:B------:R-:W-:Y:S01]  /*2a20*/  ULEA UR5, UR6, UR37, 0x3 ;  /* 0x0000002506057291 */ /* 0x000fe2000f8e18ff */
[----:B------:R-:W-:-:S08]  /*2a30*/  SHF.L.U32 R3, R12, 0x1f, RZ ;  /* 0x0000001f0c037819 */ /* 0x000fd000000006ff */
[----:B------:R-:W1:Y:S02]  /*2a40*/  SYNCS.PHASECHK.TRANS64 P0, [UR5+0xa0], R3 ;  /* 0x0000a003ff0075a7 */ /* 0x000e640008001005 */
[----:B-1----:R-:W-:Y:S05]  /*2a50*/  @P0 BRA `(.L_x_47) ;  /* 0x0000000000080947 */ /* 0x002fea0003800000 */
[----:B------:R-:W1:Y:S02]  /*2a60*/  SYNCS.PHASECHK.TRANS64.TRYWAIT P0, [UR5+0xa0], R3 ;  /* 0x0000a003ff0075a7 */ /* 0x000e640008001105 */
[----:B-1----:R-:W-:Y:S05]  /*2a70*/  @!P0 BRA `(.L_x_48) ;  /* 0x0000005c00308947 */ /* 0x002fea0003800000 */
.L_x_47:
[----:B------:R-:W-:-:S04]  /*2a80*/  UIADD3 UR4, UPT, UPT, UR6, 0x1, URZ ;  /* 0x0000000106047890 */ /* 0x000fc8000fffe0ff */
[----:B------:R-:W-:-:S04]  /*2a90*/  UISETP.NE.AND UP0, UPT, UR4, 0x2, UPT ;  /* 0x000000020400788c */ /* 0x000fc8000bf05270 */
[----:B------:R-:W-:Y:S02]  /*2aa0*/  USEL UR7, URZ, 0x1, UP0 ;  /* 0x00000001ff077887 */ /* 0x000fe40008000000 */
[----:B------:R-:W-:-:S04]  /*2ab0*/  USEL UR4, UR4, URZ, UP0 ;  /* 0x000000ff04047287 */ /* 0x000fc80008000000 */
[----:B------:R-:W-:Y:S01]  /*2ac0*/  ULEA UR4, UR4, UR37, 0x3 ;  /* 0x0000002504047291 */ /* 0x000fe2000f8e18ff */
[----:B-1----:R-:W-:-:S04]  /*2ad0*/  LOP3.LUT R3, R12, UR7, RZ, 0x3c, !PT ;  /* 0x000000070c037c12 */ /* 0x002fc8000f8e3cff */
[----:B------:R-:W-:-:S04]  /*2ae0*/  SHF.L.U32 R0, R3, 0x1f, RZ ;  /* 0x0000001f03007819 */ /* 0x000fc800000006ff */
[----:B------:R-:W1:Y:S02]  /*2af0*/  SYNCS.PHASECHK.TRANS64 P0, [UR4+0xa0], R0 ;  /* 0x0000a000ff0075a7 */ /* 0x000e640008001004 */
[----:B-1----:R-:W-:Y:S05]  /*2b00*/  @P0 EXIT ;  /* 0x000000000000094d */ /* 0x002fea0003800000 */
[----:B------:R-:W-:Y:S02]  /*2b10*/  SHF.L.U32 R3, R3, 0x1f, RZ ;  /* 0x0000001f03037819 */ /* 0x000fe400000006ff */
[----:B------:R-:W-:-:S07]  /*2b20*/  MOV R0, UR4 ;  /* 0x0000000400007c02 */ /* 0x000fce0008000f00 */
.L_x_49:
[----:B-1----:R1:W2:Y:S02]  /*2b30*/  SYNCS.PHASECHK.TRANS64.TRYWAIT P0, [R0+URZ+0xa0], R3 ;  /* 0x0000a003000075a7 */ /* 0x0022a400080011ff */
[----:B--2---:R-:W-:Y:S05]  /*2b40*/  @!P0 NANOSLEEP.SYNCS 0x989680 ;  /* 0x009896800000895d */ /* 0x004fea0003900000 */
[----:B------:R-:W2:Y:S02]  /*2b50*/  @!P0 SYNCS.PHASECHK.TRANS64 P0, [R0+URZ+0xa0], R3 ;  /* 0x0000a003000085a7 */ /* 0x000ea400080010ff */
[----:B--2---:R-:W-:Y:S05]  /*2b60*/  @P0 EXIT ;  /* 0x000000000000094d */ /* 0x004fea0003800000 */
[----:B------:R-:W-:Y:S05]  /*2b70*/  BRA `(.L_x_49) ;  /* 0xfffffffc00ec7947 */ /* 0x000fea000383ffff */
.L_x_42:
[----:B------:R-:W-:-:S09]  /*2b80*/  UISETP.NE.AND UP1, UPT, UR8, URZ, UPT ;  /* 0x000000ff0800728c */ /* 0x000fd2000bf25270 */
[----:B------:R-:W-:Y:S05]  /*2b90*/  BRA.U UP1, `(.L_x_50) ;  /* 0x0000000d01607547 */ /* 0x000fea000b800000 */
[----:B------:R-:W-:Y:S01]  /*2ba0*/  UMOV UR4, 0x40 ;  /* 0x0000004000047882 */ /* 0x000fe20000000000 */
[----:B------:R-:W-:Y:S01]  /*2bb0*/  NOP ;  /* 0x0000000000007918 */ /* 0x000fe20000000000 */
[----:B------:R-:W-:Y:S01]  /*2bc0*/  ULEA UR4, UR37, UR4, 0x18 ;  /* 0x0000000425047291 */ /* 0x000fe2000f8ec0ff */
[----:B------:R-:W-:Y:S02]  /*2bd0*/  UMOV UR5, 0x400 ;  /* 0x0000040000057882 */ /* 0x000fe40000000000 */
[----:B------:R-:W-:-:S06]  /*2be0*/  ULEA UR37, UR37, UR5, 0x18 ;  /* 0x0000000525257291 */ /* 0x000fcc000f8ec0ff */
[----:B------:R-:W1:Y:S02]  /*2bf0*/  LDS.U8 R0, [UR4+0x1c] ;  /* 0x00001c04ff007984 */ /* 0x000e640008000000 */
[----:B-1----:R-:W-:-:S13]  /*2c00*/  ISETP.NE.AND P0, PT, R0, RZ, PT ;  /* 0x000000ff0000720c */ /* 0x002fda0003f05270 */
[----:B------:R-:W-:Y:S05]  /*2c10*/  @P0 BRA `(.L_x_51) ;  /* 0x0000000000580947 */ /* 0x000fea0003800000 */
[----:B------:R-:W-:-:S13]  /*2c20*/  ELECT P0, URZ, PT ;  /* 0x0000000000ff782f */ /* 0x000fda0003800000 */
[----:B------:R-:W-:Y:S05]  /*2c30*/  @!P0 BRA `(.L_x_52) ;  /* 0x0000000000608947 */ /* 0x000fea0003800000 */
[----:B------:R-:W-:Y:S01]  /*2c40*/  UMOV UR5, 0x10 ;  /* 0x0000001000057882 */ /* 0x000fe20000000000 */
[----:B------:R-:W-:Y:S01]  /*2c50*/  HFMA2 R0, -RZ, RZ, 0, 5.9604644775390625e-08 ;  /* 0x00000001ff007431 */ /* 0x000fe200000001ff */
[----:B------:R-:W-:-:S03]  /*2c60*/  MOV R2, 0xffff ;  /* 0x0000ffff00027802 */ /* 0x000fc60000000f00 */
[----:B------:R-:W-:Y:S04]  /*2c70*/  DEPBAR.LE SB1, 0x36 ;  /* 0x00009d800000791a */ /* 0x000fe80000000000 */
[----:B------:R-:W1:Y:S02]  /*2c80*/  UTCATOMSWS.FIND_AND_SET.ALIGN UP0, UR5, UR5 ;  /* 0x00000005000575e3 */ /* 0x000e640008000800 */
[----:B-1----:R-:W-:Y:S01]  /*2c90*/  MOV R3, UR5 ;  /* 0x0000000500037c02 */ /* 0x002fe20008000f00 */
[----:B------:R-:W-:Y:S06]  /*2ca0*/  BRA.U UP0, `(.L_x_53) ;  /* 0x0000000100187547 */ /* 0x000fec000b800000 */
.L_x_54:
[----:B------:R-:W-:Y:S05]  /*2cb0*/  NANOSLEEP 0x64 ;  /* 0x000000640000795d */ /* 0x000fea0003800000 */
[----:B------:R-:W-:-:S05]  /*2cc0*/  UMOV UR5, 0x10 ;  /* 0x0000001000057882 */ /* 0x000fca0000000000 */
[----:B------:R-:W-:Y:S04]  /*2cd0*/  DEPBAR.LE SB1, 0x36 ;  /* 0x00009d800000791a */ /* 0x000fe80000000000 */
[----:B------:R-:W1:Y:S02]  /*2ce0*/  UTCATOMSWS.FIND_AND_SET.ALIGN UP0, UR5, UR5 ;  /* 0x00000005000575e3 */ /* 0x000e640008000800 */
[----:B-1----:R-:W-:Y:S01]  /*2cf0*/  MOV R3, UR5 ;  /* 0x0000000500037c02 */ /* 0x002fe20008000f00 */
[----:B------:R-:W-:Y:S05]  /*2d00*/  BRA.U !UP0, `(.L_x_54) ;  /* 0xfffffffd08e87547 */ /* 0x000fea000b83ffff */
.L_x_53:
[-C--:B------:R-:W-:Y:S02]  /*2d10*/  SHF.L.U32 R2, R2, R3.reuse, RZ ;  /* 0x0000000302027219 */ /* 0x080fe400000006ff */
[----:B------:R-:W-:Y:S01]  /*2d20*/  SHF.L.U32 R0, R0, R3, RZ ;  /* 0x0000000300007219 */ /* 0x000fe200000006ff */
[----:B------:R-:W-:Y:S02]  /*2d30*/  IMAD.SHL.U32 R3, R3, 0x20, RZ ;  /* 0x0000002003037824 */ /* 0x000fe400078e00ff */
[----:B------:R1:W-:Y:S04]  /*2d40*/  ATOMS.OR RZ, [UR4+0x14], R2 ;  /* 0x00001402ffff798c */ /* 0x0003e8000b000004 */
[----:B------:R1:W-:Y:S04]  /*2d50*/  ATOMS.OR RZ, [UR4+0x18], R0 ;  /* 0x00001800ffff798c */ /* 0x0003e8000b000004 */
[----:B------:R1:W-:Y:S01]  /*2d60*/  STS [UR37+0x140], R3 ;  /* 0x00014003ff007988 */ /* 0x0003e20008000825 */
[----:B------:R-:W-:Y:S05]  /*2d70*/  BRA `(.L_x_52) ;  /* 0x0000000000107947 */ /* 0x000fea0003800000 */
.L_x_51:
[----:B------:R-:W-:Y:S02]  /*2d80*/  MOV R0, 0xffffffff ;  /* 0xffffffff00007802 */ /* 0x000fe40000000f00 */
[----:B------:R-:W-:-:S03]  /*2d90*/  MOV R2, 0x2dc0 ;  /* 0x00002dc000027802 */ /* 0x000fc60000000f00 */
[----:B------:R1:W-:Y:S04]  /*2da0*/  STS [UR37+0x140], R0 ;  /* 0x00014000ff007988 */ /* 0x0003e80008000825 */
[----:B-1-3-5:R-:W-:Y:S05]  /*2db0*/  CALL.REL.NOINC `($__internal_1_$__cuda_sm10x_tcgen05_guardrail_trap_phase_invalid_during_alloc) ;  /* 0x0000005c00ec7944 */ /* 0x02afea0003c00000 */
.L_x_52:
[----:B------:R-:W-:Y:S05]  /*2dc0*/  WARPSYNC.ALL ;  /* 0x0000000000007948 */ /* 0x000fea0003800000 */
[----:B------:R-:W2:Y:S01]  /*2dd0*/  S2UR UR6, SR_CgaCtaId ;  /* 0x00000000000679c3 */ /* 0x000ea20000008800 */
[----:B------:R-:W-:Y:S01]  /*2de0*/  UMOV UR4, 0x400 ;  /* 0x0000040000047882 */ /* 0x000fe20000000000 */
[----:B------:R-:W-:-:S06]  /*2df0*/  NOP ;  /* 0x0000000000007918 */ /* 0x000fcc0000000000 */
[----:B------:R-:W-:Y:S06]  /*2e00*/  BAR.ARV 0x6, 0xa0 ;  /* 0x0182800000007b1d */ /* 0x000fec0000002000 */
[----:B------:R-:W4:Y:S01]  /*2e10*/  LDCU UR7, c[0x0][0x38c] ;  /* 0x00007180ff0777ac */ /* 0x000f220008000800 */
[----:B------:R-:W-:Y:S01]  /*2e20*/  IMAD.MOV.U32 R11, RZ, RZ, 0x1 ;  /* 0x00000001ff0b7424 */ /* 0x000fe200078e00ff */
[----:B------:R-:W-:Y:S01]  /*2e30*/  CS2R R8, SRZ ;  /* 0x0000000000087805 */ /* 0x000fe2000001ff00 */
[----:B------:R-:W-:Y:S01]  /*2e40*/  IMAD.MOV.U32 R10, RZ, RZ, RZ ;  /* 0x000000ffff0a7224 */ /* 0x000fe200078e00ff */
[----:B------:R-:W-:Y:S01]  /*2e50*/  UMOV UR18, URZ ;  /* 0x000000ff00127c82 */ /* 0x000fe20008000000 */
[----:B------:R-:W-:Y:S01]  /*2e60*/  UMOV UR17, URZ ;  /* 0x000000ff00117c82 */ /* 0x000fe20008000000 */
[----:B------:R-:W-:Y:S01]  /*2e70*/  UMOV UR20, 0x0 ;  /* 0x0000000000147882 */ /* 0x000fe20000000000 */
[----:B------:R-:W-:Y:S01]  /*2e80*/  UMOV UR21, 0x82004a0 ;  /* 0x082004a000157882 */ /* 0x000fe20000000000 */
[----:B--2---:R-:W-:Y:S01]  /*2e90*/  ULEA UR6, UR6, UR4, 0x18 ;  /* 0x0000000406067291 */ /* 0x004fe2000f8ec0ff */
[----:B------:R-:W2:Y:S03]  /*2ea0*/  LDCU UR4, c[0x0][0x38c] ;  /* 0x00007180ff0477ac */ /* 0x000ea60008000800 */
[----:B------:R-:W-:-:S02]  /*2eb0*/  UIADD3 UR11, UPT, UPT, UR6, 0x8400, URZ ;  /* 0x00008400060b7890 */ /* 0x000fc4000fffe0ff */
[----:B----4-:R-:W-:-:S03]  /*2ec0*/  UIADD3 UR7, UPT, UPT, UR7, 0x1f, URZ ;  /* 0x0000001f07077890 */ /* 0x010fc6000fffe0ff */
[----:B-1----:R-:W1:Y:S01]  /*2ed0*/  LDS R0, [UR6+0x140] ;  /* 0x00014006ff007984 */ /* 0x002e620008000800 */
[----:B------:R-:W-:Y:S02]  /*2ee0*/  UIADD3 UR12, UPT, UPT, UR6, 0xe400, URZ ;  /* 0x0000e400060c7890 */ /* 0x000fe4000fffe0ff */
[----:B------:R-:W-:Y:S02]  /*2ef0*/  USHF.R.S32.HI UR5, URZ, 0x1f, UR7 ;  /* 0x0000001fff057899 */ /* 0x000fe40008011407 */
[----:B------:R-:W-:Y:S02]  /*2f00*/  USHF.R.U32.HI UR11, URZ, 0x4, UR11 ;  /* 0x00000004ff0b7899 */ /* 0x000fe4000801160b */
[----:B------:R-:W-:Y:S02]  /*2f10*/  ULEA.HI UR5, UR5, UR7, URZ, 0x5 ;  /* 0x0000000705057291 */ /* 0x000fe4000f8f28ff */
[----:B------:R-:W-:Y:S02]  /*2f20*/  USHF.R.U32.HI UR12, URZ, 0x4, UR12 ;  /* 0x00000004ff0c7899 */ /* 0x000fe4000801160c */
[----:B------:R-:W-:-:S02]  /*2f30*/  USHF.R.S32.HI UR5, URZ, 0x5, UR5 ;  /* 0x00000005ff057899 */ /* 0x000fc40008011405 */
[----:B------:R-:W-:Y:S02]  /*2f40*/  ULOP3.LUT UR11, UR11, 0x3fff, URZ, 0xc0, !UPT ;  /* 0x00003fff0b0b7892 */ /* 0x000fe4000f8ec0ff */
[----:B------:R-:W-:Y:S02]  /*2f50*/  UISETP.LT.AND UP0, UPT, UR5, 0x1, UPT ;  /* 0x000000010500788c */ /* 0x000fe4000bf01270 */
[----:B------:R-:W-:Y:S02]  /*2f60*/  ULOP3.LUT UR12, UR12, 0x3fff, URZ, 0xc0, !UPT ;  /* 0x00003fff0c0c7892 */ /* 0x000fe4000f8ec0ff */
[----:B------:R-:W-:Y:S02]  /*2f70*/  USEL UR10, UR5, 0x1, !UP0 ;  /* 0x00000001050a7887 */ /* 0x000fe4000c000000 */
[----:B------:R-:W-:Y:S02]  /*2f80*/  ULOP3.LUT UR11, UR11, 0x10000, URZ, 0xfc, !UPT ;  /* 0x000100000b0b7892 */ /* 0x000fe4000f8efcff */
[----:B------:R-:W-:-:S02]  /*2f90*/  ULOP3.LUT UR12, UR12, 0x10000, URZ, 0xfc, !UPT ;  /* 0x000100000c0c7892 */ /* 0x000fc4000f8efcff */
[----:B------:R-:W-:Y:S02]  /*2fa0*/  UIADD3 UR10, UPT, UPT, -UR10, URZ, URZ ;  /* 0x000000ff0a0a7290 */ /* 0x000fe4000fffe1ff */
[----:B--2---:R-:W-:Y:S01]  /*2fb0*/  UISETP.GE.AND UP3, UPT, UR4, 0x1, UPT ;  /* 0x000000010400788c */ /* 0x004fe2000bf66270 */
[----:B-1----:R-:W-:-:S15]  /*2fc0*/  R2UR UR19, R0 ;  /* 0x00000000001372ca */ /* 0x002fde00000e0000 */
.L_x_61:
[----:B------:R-:W-:Y:S02]  /*2fd0*/  LEA R0, R10, UR6, 0x3 ;  /* 0x000000060a007c11 */ /* 0x000fe4000f8e18ff */
[----:B------:R-:W-:Y:S02]  /*2fe0*/  SHF.L.U32 R5, R9, 0x1f, RZ ;  /* 0x0000001f09057819 */ /* 0x000fe400000006ff */
[----:B------:R-:W-:Y:S01]  /*2ff0*/  PLOP3.LUT P0, PT, PT, PT, UP3, 0x80, 0x8 ;  /* 0x000000000008781c */ /* 0x000fe20003f0f038 */
[----:B------:R-:W-:Y:S01]  /*3000*/  VIADD R3, R0, 0xa0 ;  /* 0x000000a000037836 */ /* 0x000fe20000000000 */
[----:B-1----:R-:W1:Y:S02]  /*3010*/  SYNCS.PHASECHK.TRANS64.TRYWAIT P1, [R0+URZ+0x90], R5 ;  /* 0x00009005000075a7 */ /* 0x002e6400080211ff */
[----:B-1--4-:R-:W-:Y:S09]  /*3020*/  @!P1 BRA `(.L_x_55) ;  /* 0x0000005400dc9947 */ /* 0x012ff20003800000 */
.L_x_126:
[----:B------:R-:W-:Y:S01]  /*3030*/  LEA R4, R10, UR6, 0x4 ;  /* 0x000000060a047c11 */ /* 0x000fe2000f8e20ff */
[----:B------:R-:W-:Y:S01]  /*3040*/  @UP3 ULEA UR4, UR17, UR6, 0x3 ;  /* 0x0000000611043291 */ /* 0x000fe2000f8e18ff */
[----:B------:R-:W-:Y:S01]  /*3050*/  PLOP3.LUT P2, PT, PT, PT, PT, 0x80, 0x8 ;  /* 0x000000000008781c */ /* 0x000fe20003f4f070 */
[----:B------:R-:W-:Y:S01]  /*3060*/  ULEA UR9, UR18, UR6, 0x3 ;  /* 0x0000000612097291 */ /* 0x000fe2000f8e18ff */
[----:B------:R-:W-:Y:S02]  /*3070*/  PRMT R3, RZ, 0x654, R3 ;  /* 0x00000654ff037816 */ /* 0x000fe40000000003 */
[----:B-1----:R-:W1:Y:S01]  /*3080*/  LDS.128 R4, [R4+0x120] ;  /* 0x0001200004047984 */ /* 0x002e620000000c00 */
[----:B------:R-:W-:Y:S02]  /*3090*/  @P0 SHF.L.U32 R2, R8, 0x1f, RZ ;  /* 0x0000001f08020819 */ /* 0x000fe400000006ff */
[----:B------:R-:W-:Y:S01]  /*30a0*/  SHF.L.U32 R0, R11, 0x1f, RZ ;  /* 0x0000001f0b007819 */ /* 0x000fe200000006ff */
[----:B------:R-:W-:Y:S01]  /*30b0*/  @!PT LDS RZ, [RZ] ;  /* 0x00000000fffff984 */ /* 0x000fe20000000800 */
[----:B------:R-:W-:Y:S01]  /*30c0*/  @!PT LDS RZ, [RZ] ;  /* 0x00000000fffff984 */ /* 0x000fe20000000800 */
[----:B------:R-:W-:Y:S01]  /*30d0*/  @!PT LDS RZ, [RZ] ;  /* 0x00000000fffff984 */ /* 0x000fe20000000800 */
[----:B------:R-:W-:Y:S01]  /*30e0*/  @!PT LDS RZ, [RZ] ;  /* 0x00000000fffff984 */ /* 0x000fe20000000800 */
[----:B------:R2:W-:Y:S06]  /*30f0*/  MEMBAR.ALL.CTA ;  /* 0x0000000000007992 */ /* 0x0005ec0000008000 */
[----:B--2---:R-:W2:Y:S02]  /*3100*/  FENCE.VIEW.ASYNC.S ;  /* 0x00000000000073c6 */ /* 0x004ea40000000000 */
[----:B--2---:R2:W-:Y:S01]  /*3110*/  SYNCS.ARRIVE.TRANS64.RED.A1T0 RZ, [R3+URZ], RZ ;  /* 0x000000ff03ff79a7 */ /* 0x0045e200081004ff */
[----:B------:R2:W4:Y:S01]  /*3120*/  @P0 SYNCS.PHASECHK.TRANS64.TRYWAIT P2, [UR4], R2 ;  /* 0x00000002ff0005a7 */ /* 0x0005220008041104 */
[----:B-1----:R-:W-:Y:S01]  /*3130*/  LOP3.LUT P1, RZ, R6, 0x1, RZ, 0xc0, !PT ;  /* 0x0000000106ff7812 */ /* 0x002fe2000782c0ff */
[----:B------:R-:W1:Y:S02]  /*3140*/  SYNCS.PHASECHK.TRANS64.TRYWAIT P0, [UR9+0xd0], R0 ;  /* 0x0000d000ff0075a7 */ /* 0x000e640008001109 */
[----:B-12-4-:R-:W-:Y:S10]  /*3150*/  @!P0 BRA `(.L_x_56) ;  /* 0x0000005400a48947 */ /* 0x016ff40003800000 */
.L_x_128:
[----:B------:R-:W-:Y:S01]  /*3160*/  IADD3 R10, PT, PT, R10, 0x1, RZ ;  /* 0x000000010a0a7810 */ /* 0x000fe20007ffe0ff */
[----:B------:R-:W-:Y:S06]  /*3170*/  BRA.U !UP3, `(.L_x_57) ;  /* 0x000000010b887547 */ /* 0x000fec000b800000 */
[----:B------:R-:W-:Y:S02]  /*3180*/  ULEA UR8, UR18, UR19, 0x7 ;  /* 0x0000001312087291 */ /* 0x000fe4000f8e38ff */
[----:B------:R-:W-:Y:S01]  /*3190*/  UPLOP3.LUT UP4, UPT, UPT, UPT, UPT, 0x40, 0x4 ;  /* 0x000000000004789c */ /* 0x000fe20003f8e870 */
[----:B------:R-:W-:Y:S01]  /*31a0*/  UMOV UR16, UR10 ;  /* 0x0000000a00107c82 */ /* 0x000fe20008000000 */
[----:B------:R-:W-:Y:S01]  /*31b0*/  UMOV UR15, UR5 ;  /* 0x00000005000f7c82 */ /* 0x000fe20008000000 */
[----:B------:R-:W-:-:S08]  /*31c0*/  UMOV UR14, UR17 ;  /* 0x00000011000e7c82 */ /* 0x000fd00008000000 */
.L_x_60:
[----:B------:R-:W-:Y:S02]  /*31d0*/  UIADD3 UR16, UPT, UPT, UR16, 0x1, URZ ;  /* 0x0000000110107890 */ /* 0x000fe4000fffe0ff */
[----:B--2---:R-:W-:Y:S02]  /*31e0*/  ULEA UR7, UR14, UR6, 0x3 ;  /* 0x000000060e077291 */ /* 0x004fe4000f8e18ff */
[----:B------:R-:W-:Y:S01]  /*31f0*/  UISETP.NE.AND UP0, UPT, UR16, URZ, UPT ;  /* 0x000000ff1000728c */ /* 0x000fe2000bf05270 */
[----:B----4-:R-:W-:Y:S10]  /*3200*/  @P2 BRA `(.L_x_58) ;  /* 0x00000000000c2947 */ /* 0x010ff40003800000 */
[----:B-1----:R-:W-:Y:S04]  /*3210*/  SHF.L.U32 R3, R8, 0x1f, RZ ;  /* 0x0000001f08037819 */ /* 0x002fe800000006ff */
[----:B------:R-:W1:Y:S02]  /*3220*/  SYNCS.PHASECHK.TRANS64.TRYWAIT P0, [UR7], R3 ;  /* 0x00000003ff0075a7 */ /* 0x000e640008001107 */
[----:B-1----:R-:W-:Y:S05]  /*3230*/  @!P0 BRA `(.L_x_59) ;  /* 0x0000005400848947 */ /* 0x002fea0003800000 */
.L_x_58:
[----:B------:R-:W-:Y:S01]  /*3240*/  UISETP.NE.AND UP1, UPT, UR15, 0x1, UPT ;  /* 0x000000010f00788c */ /* 0x000fe2000bf25270 */
[----:B------:R-:W-:Y:S01]  /*3250*/  PLOP3.LUT P2, PT, PT, PT, PT, 0x80, 0x8 ;  /* 0x000000000008781c */ /* 0x000fe20003f4f070 */
[----:B------:R-:W-:Y:S02]  /*3260*/  UIADD3 UR17, UPT, UPT, UR14, 0x1, URZ ;  /* 0x000000010e117890 */ /* 0x000fe4000fffe0ff */
[----:B------:R-:W-:Y:S02]  /*3270*/  ULEA UR22, UR14, UR12, 0x8 ;  /* 0x0000000c0e167291 */ /* 0x000fe4000f8e40ff */
[----:B------:R-:W-:Y:S01]  /*3280*/  UISETP.NE.AND UP2, UPT, UR17, 0x6, UPT ;  /* 0x000000061100788c */ /* 0x000fe2000bf45270 */
[----:B------:R-:W-:Y:S01]  /*3290*/  PLOP3.LUT P0, PT, PT, PT, UP1, 0x80, 0x8 ;  /* 0x000000000008781c */ /* 0x000fe20003f0f018 */
[----:B------:R-:W-:Y:S02]  /*32a0*/  ULEA UR24, UR14, UR11, 0x8 ;  /* 0x0000000b0e187291 */ /* 0x000fe4000f8e40ff */
[----:B------:R-:W-:Y:S02]  /*32b0*/  USEL UR13, URZ, 0x1, UP2 ;  /* 0x00000001ff0d7887 */ /* 0x000fe40009000000 */
[----:B------:R-:W-:Y:S02]  /*32c0*/  USEL UR17, UR17, URZ, UP2 ;  /* 0x000000ff11117287 */ /* 0x000fe40009000000 */
[----:B------:R-:W-:Y:S02]  /*32d0*/  UIADD3 UR7, UPT, UPT, UR7, 0x30, URZ ;  /* 0x0000003007077890 */ /* 0x000fe4000fffe0ff */
[----:B------:R-:W-:Y:S01]  /*32e0*/  @UP1 ULEA UR4, UR17, UR6, 0x3 ;  /* 0x0000000611041291 */ /* 0x000fe2000f8e18ff */
[----:B------:R-:W-:Y:S01]  /*32f0*/  LOP3.LUT R8, R8, UR13, RZ, 0x3c, !PT ;  /* 0x0000000d08087c12 */ /* 0x000fe2000f8e3cff */
[----:B------:R-:W-:Y:S01]  /*3300*/  UMOV UR23, 0xc0004010 ;  /* 0xc000401000177882 */ /* 0x000fe20000000000 */
[----:B------:R-:W-:Y:S01]  /*3310*/  UMOV UR25, 0xc0004010 ;  /* 0xc000401000197882 */ /* 0x000fe20000000000 */
[----:B------:R-:W-:Y:S01]  /*3320*/  UIADD3 UR15, UPT, UPT, UR15, -0x1, URZ ;  /* 0xffffffff0f0f7890 */ /* 0x000fe2000fffe0ff */
[----:B-1----:R-:W-:Y:S01]  /*3330*/  @P0 SHF.L.U32 R0, R8, 0x1f, RZ ;  /* 0x0000001f08000819 */ /* 0x002fe200000006ff */
[----:B------:R-:W-:Y:S03]  /*3340*/  UMOV UR14, UR17 ;  /* 0x00000011000e7c82 */ /* 0x000fe60008000000 */
[----:B------:R2:W4:Y:S01]  /*3350*/  @P0 SYNCS.PHASECHK.TRANS64.TRYWAIT P2, [UR4], R0 ;  /* 0x00000000ff0005a7 */ /* 0x0005220008041104 */
[----:B------:R2:W-:Y:S01]  /*3360*/  UTCIMMA gdesc[UR24], gdesc[UR22], tmem[UR8], tmem[UR20], idesc[UR21], UP4 ;  /* 0x00ff1416180075ea */ /* 0x0005e2000a000108 */
[----:B------:R-:W-:Y:S01]  /*3370*/  UPLOP3.LUT UP4, UPT, UPT, UPT, UPT, 0x80, 0x8 ;  /* 0x000000000008789c */ /* 0x000fe20003f8f070 */
[----:B------:R2:W-:Y:S01]  /*3380*/  UTCBAR [UR7], URZ ;  /* 0x000000ff070073e9 */ /* 0x0005e200080000ff */
[----:B------:R-:W-:Y:S09]  /*3390*/  BRA.U UP0, `(.L_x_60) ;  /* 0xfffffffd008c7547 */ /* 0x000ff2000b83ffff */
.L_x_57:
[----:B------:R-:W-:Y:S01]  /*33a0*/  UIADD3 UR18, UPT, UPT, UR18, 0x1, URZ ;  /* 0x0000000112127890 */ /* 0x000fe2000fffe0ff */
[C---:B------:R-:W-:Y:S01]  /*33b0*/  ISETP.NE.AND P0, PT, R10.reuse, 0x2, PT ;  /* 0x000000020a00780c */ /* 0x040fe20003f05270 */
[----:B------:R-:W-:Y:S02]  /*33c0*/  UIADD3 UR9, UPT, UPT, UR9, 0xb0, URZ ;  /* 0x000000b009097890 */ /* 0x000fe4000fffe0ff */
[----:B------:R-:W-:Y:S01]  /*33d0*/  UISETP.NE.AND UP0, UPT, UR18, 0x4, UPT ;  /* 0x000000041200788c */ /* 0x000fe2000bf05270 */
[----:B-12---:R-:W-:Y:S02]  /*33e0*/  SEL R0, RZ, 0x1, P0 ;  /* 0x00000001ff007807 */ /* 0x006fe40000000000 */
[----:B------:R-:W-:Y:S01]  /*33f0*/  SEL R10, R10, RZ, P0 ;  /* 0x000000ff0a0a7207 */ /* 0x000fe20000000000 */
[----:B------:R-:W-:Y:S01]  /*3400*/  USEL UR4, URZ, 0x1, UP0 ;  /* 0x00000001ff047887 */ /* 0x000fe20008000000 */
[----:B------:R-:W-:Y:S01]  /*3410*/  LOP3.LUT R9, R9, R0, RZ, 0x3c, !PT ;  /* 0x0000000009097212 */ /* 0x000fe200078e3cff */
[----:B------:R-:W-:Y:S01]  /*3420*/  USEL UR18, UR18, URZ, UP0 ;  /* 0x000000ff12127287 */ /* 0x000fe20008000000 */
[----:B------:R1:W-:Y:S03]  /*3430*/  UTCBAR [UR9], URZ ;  /* 0x000000ff090073e9 */ /* 0x0003e600080000ff */
[----:B------:R-:W-:Y:S01]  /*3440*/  LOP3.LUT R11, R11, UR4, RZ, 0x3c, !PT ;  /* 0x000000040b0b7c12 */ /* 0x000fe2000f8e3cff */
[----:B------:R-:W-:Y:S07]  /*3450*/  @P1 BRA `(.L_x_61) ;  /* 0xfffffff800dc1947 */ /* 0x000fee000383ffff */
[----:B------:R-:W2:Y:S01]  /*3460*/  S2UR UR4, SR_CgaCtaId ;  /* 0x00000000000479c3 */ /* 0x000ea20000008800 */
[----:B------:R-:W-:Y:S01]  /*3470*/  ELECT P0, URZ, PT ;  /* 0x0000000000ff782f */ /* 0x000fe20003800000 */
[----:B------:R-:W-:Y:S01]  /*3480*/  IMAD.MOV.U32 R0, RZ, RZ, 0x1 ;  /* 0x00000001ff007424 */ /* 0x000fe200078e00ff */
[----:B------:R-:W-:Y:S01]  /*3490*/  UIADD3 UR6, UPT, UPT, UR6, 0xd0, URZ ;  /* 0x000000d006067890 */ /* 0x000fe2000fffe0ff */
[----:B------:R-:W-:Y:S01]  /*34a0*/  SHF.L.U32 R3, R11, 0x1f, RZ ;  /* 0x0000001f0b037819 */ /* 0x000fe200000006ff */
[----:B------:R-:W-:-:S03]  /*34b0*/  UMOV UR5, 0x40 ;  /* 0x0000004000057882 */ /* 0x000fc60000000000 */
[----:B------:R-:W-:Y:S01]  /*34c0*/  UVIRTCOUNT.DEALLOC.SMPOOL 0x80 ;  /* 0x000000800000784c */ /* 0x000fe20000000000 */
[----:B--2---:R-:W-:Y:S02]  /*34d0*/  ULEA UR4, UR4, UR5, 0x18 ;  /* 0x0000000504047291 */ /* 0x004fe4000f8ec0ff */
[----:B------:R-:W-:-:S07]  /*34e0*/  ULEA UR5, UR18, UR6, 0x3 ;  /* 0x0000000612057291 */ /* 0x000fce000f8e18ff */
[----:B------:R2:W-:Y:S02]  /*34f0*/  @P0 STS.U8 [UR4+0x1c], R0 ;  /* 0x00001c00ff000988 */ /* 0x0005e40008000004 */
[----:B------:R-:W3:Y:S02]  /*3500*/  SYNCS.PHASECHK.TRANS64.TRYWAIT P0, [UR5], R3 ;  /* 0x00000003ff0075a7 */ /* 0x000ee40008001105 */
[----:B--23--:R-:W-:Y:S05]  /*3510*/  @!P0 BRA `(.L_x_62) ;  /* 0x0000005000e48947 */ /* 0x00cfea0003800000 */
.L_x_131:
[----:B------:R-:W-:-:S04]  /*3520*/  UIADD3 UR7, UPT, UPT, UR18, 0x1, URZ ;  /* 0x0000000112077890 */ /* 0x000fc8000fffe0ff */
[----:B------:R-:W-:-:S04]  /*3530*/  UISETP.NE.AND UP0, UPT, UR7, 0x4, UPT ;  /* 0x000000040700788c */ /* 0x000fc8000bf05270 */
[----:B------:R-:W-:Y:S02]  /*3540*/  USEL UR8, URZ, 0x1, UP0 ;  /* 0x00000001ff087887 */ /* 0x000fe40008000000 */
[----:B------:R-:W-:-:S04]  /*3550*/  USEL UR7, UR7, URZ, UP0 ;  /* 0x000000ff07077287 */ /* 0x000fc80008000000 */
[----:B------:R-:W-:Y:S01]  /*3560*/  ULEA UR5, UR7, UR6, 0x3 ;  /* 0x0000000607057291 */ /* 0x000fe2000f8e18ff */
[----:B------:R-:W-:-:S04]  /*3570*/  LOP3.LUT R2, R11, UR8, RZ, 0x3c, !PT ;  /* 0x000000080b027c12 */ /* 0x000fc8000f8e3cff */
[----:B--2---:R-:W-:-:S04]  /*3580*/  SHF.L.U32 R3, R2, 0x1f, RZ ;  /* 0x0000001f02037819 */ /* 0x004fc800000006ff */
[----:B------:R-:W2:Y:S02]  /*3590*/  SYNCS.PHASECHK.TRANS64.TRYWAIT P0, [UR5], R3 ;  /* 0x00000003ff0075a7 */ /* 0x000ea40008001105 */
[----:B--2---:R-:W-:Y:S05]  /*35a0*/  @!P0 BRA `(.L_x_63) ;  /* 0x0000005000d88947 */ /* 0x004fea0003800000 */
.L_x_133:
        /* <DEDUP_REMOVED lines=9> */
.L_x_135:
[----:B------:R-:W-:-:S04]  /*3640*/  UIADD3 UR7, UPT, UPT, UR7, 0x1, URZ ;  /* 0x0000000107077890 */ /* 0x000fc8000fffe0ff */
[----:B------:R-:W-:-:S04]  /*3650*/  UISETP.NE.AND UP0, UPT, UR7, 0x4, UPT ;  /* 0x000000040700788c */ /* 0x000fc8000bf05270 */
[----:B------:R-:W-:Y:S02]  /*3660*/  USEL UR5, URZ, 0x1, UP0 ;  /* 0x00000001ff057887 */ /* 0x000fe40008000000 */
[----:B------:R-:W-:-:S04]  /*3670*/  USEL UR7, UR7, URZ, UP0 ;  /* 0x000000ff07077287 */ /* 0x000fc80008000000 */
[----:B------:R-:W-:Y:S01]  /*3680*/  ULEA UR7, UR7, UR6, 0x3 ;  /* 0x0000000607077291 */ /* 0x000fe2000f8e18ff */
[----:B--2---:R-:W-:-:S04]  /*3690*/  LOP3.LUT R3, R2, UR5, RZ, 0x3c, !PT ;  /* 0x0000000502037c12 */ /* 0x004fc8000f8e3cff */
[----:B------:R-:W-:-:S04]  /*36a0*/  SHF.L.U32 R3, R3, 0x1f, RZ ;  /* 0x0000001f03037819 */ /* 0x000fc800000006ff */
[----:B------:R-:W2:Y:S02]  /*36b0*/  SYNCS.PHASECHK.TRANS64.TRYWAIT P0, [UR7], R3 ;  /* 0x00000003ff0075a7 */ /* 0x000ea40008001107 */
[----:B--2---:R-:W-:Y:S05]  /*36c0*/  @!P0 BRA `(.L_x_65) ;  /* 0x0000005000c08947 */ /* 0x004fea0003800000 */
.L_x_137:
[----:B------:R-:W-:Y:S01]  /*36d0*/  NOP ;  /* 0x0000000000007918 */ /* 0x000fe20000000000 */
[----:B--2---:R-:W2:Y:S01]  /*36e0*/  LDS R0, [UR4+0x14] ;  /* 0x00001404ff007984 */ /* 0x004ea20008000800 */
[----:B------:R-:W-:Y:S01]  /*36f0*/  ULOP3.LUT UR6, UR19, 0xffff, URZ, 0xc0, !UPT ;  /* 0x0000ffff13067892 */ /* 0x000fe2000f8ec0ff */
[----:B------:R-:W-:Y:S01]  /*3700*/  UMOV UR8, 0xffff ;  /* 0x0000ffff00087882 */ /* 0x000fe20000000000 */
[----:B------:R-:W-:Y:S02]  /*3710*/  UMOV UR5, 0x1 ;  /* 0x0000000100057882 */ /* 0x000fe40000000000 */
[----:B------:R-:W-:-:S04]  /*3720*/  USHF.R.U32.HI UR6, URZ, 0x5, UR6 ;  /* 0x00000005ff067899 */ /* 0x000fc80008011606 */
[----:B------:R-:W-:Y:S02]  /*3730*/  USHF.L.U32 UR8, UR8, UR6, URZ ;  /* 0x0000000608087299 */ /* 0x000fe400080006ff */
[----:B------:R-:W-:-:S04]  /*3740*/  USHF.L.U32 UR5, UR5, UR6, URZ ;  /* 0x0000000605057299 */ /* 0x000fc800080006ff */
[----:B--2---:R-:W-:-:S04]  /*3750*/  LOP3.LUT R0, R0, UR8, RZ, 0xc0, !PT ;  /* 0x0000000800007c12 */ /* 0x004fc8000f8ec0ff */
[----:B------:R-:W-:-:S13]  /*3760*/  ISETP.NE.AND P0, PT, R0, UR8, PT ;  /* 0x0000000800007c0c */ /* 0x000fda000bf05270 */
[----:B------:R-:W-:Y:S05]  /*3770*/  @P0 BRA `(.L_x_66) ;  /* 0x0000000000580947 */ /* 0x000fea0003800000 */
[----:B------:R-:W2:Y:S02]  /*3780*/  LDS R0, [UR4+0x18] ;  /* 0x00001804ff007984 */ /* 0x000ea40008000800 */
[----:B--2---:R-:W-:-:S04]  /*3790*/  LOP3.LUT R0, R0, UR5, RZ, 0xc0, !PT ;  /* 0x0000000500007c12 */ /* 0x004fc8000f8ec0ff */
[----:B------:R-:W-:-:S13]  /*37a0*/  ISETP.NE.AND P0, PT, R0, UR5, PT ;  /* 0x0000000500007c0c */ /* 0x000fda000bf05270 */
[----:B------:R-:W-:Y:S05]  /*37b0*/  @P0 BRA `(.L_x_67) ;  /* 0x00000000003c0947 */ /* 0x000fea0003800000 */
[----:B------:R-:W2:Y:S01]  /*37c0*/  S2R R2, SR_LANEID ;  /* 0x0000000000027919 */ /* 0x000ea20000000000 */
[----:B------:R-:W-:Y:S01]  /*37d0*/  ULOP3.LUT UR8, URZ, UR8, URZ, 0x33, !UPT ;  /* 0x00000008ff087292 */ /* 0x000fe2000f8e33ff */
[----:B------:R-:W-:Y:S01]  /*37e0*/  LOP3.LUT R4, RZ, UR5, RZ, 0x33, !PT ;  /* 0x00000005ff047c12 */ /* 0x000fe2000f8e33ff */
[----:B------:R-:W-:Y:S02]  /*37f0*/  VOTEU.ANY UR7, UPT, PT ;  /* 0x0000000000077886 */ /* 0x000fe400038e0100 */
[----:B------:R-:W-:Y:S01]  /*3800*/  UFLO.U32 UR7, UR7 ;  /* 0x00000007000772bd */ /* 0x000fe200080e0000 */
[----:B------:R-:W3:Y:S01]  /*3810*/  REDUX UR5, R4 ;  /* 0x00000000040573c4 */ /* 0x000ee20000000000 */
[----:B------:R-:W-:-:S06]  /*3820*/  IMAD.U32 R0, RZ, RZ, UR8 ;  /* 0x00000008ff007e24 */ /* 0x000fcc000f8e00ff */
[----:B------:R1:W-:Y:S01]  /*3830*/  UTCATOMSWS.AND URZ, UR8 ;  /* 0x0000000800ff79e3 */ /* 0x0003e20008000000 */
[----:B------:R-:W4:Y:S01]  /*3840*/  REDUX UR6, R0 ;  /* 0x00000000000673c4 */ /* 0x000f220000000000 */
[----:B--2---:R-:W-:Y:S01]  /*3850*/  ISETP.EQ.U32.AND P0, PT, R2, UR7, PT ;  /* 0x0000000702007c0c */ /* 0x004fe2000bf02070 */
[----:B---3--:R-:W-:Y:S01]  /*3860*/  IMAD.U32 R2, RZ, RZ, UR5 ;  /* 0x00000005ff027e24 */ /* 0x008fe2000f8e00ff */
[----:B----4-:R-:W-:-:S11]  /*3870*/  MOV R3, UR6 ;  /* 0x0000000600037c02 */ /* 0x010fd60008000f00 */
[----:B------:R1:W-:Y:S04]  /*3880*/  @P0 ATOMS.AND RZ, [UR4+0x14], R3 ;  /* 0x00001403ffff098c */ /* 0x0003e8000a800004 */
[----:B------:R1:W-:Y:S01]  /*3890*/  @P0 ATOMS.AND RZ, [UR4+0x18], R2 ;  /* 0x00001802ffff098c */ /* 0x0003e2000a800004 */
[----:B------:R-:W-:Y:S05]  /*38a0*/  BRA `(.L_x_68) ;  /* 0x0000000000147947 */ /* 0x000fea0003800000 */
.L_x_67:
[----:B------:R-:W-:Y:S02]  /*38b0*/  MOV R2, 0x38d0 ;  /* 0x000038d000027802 */ /* 0x000fe40000000f00 */
[----:B-1--45:R-:W-:Y:S05]  /*38c0*/  CALL.REL.NOINC `($__internal_0_$__cuda_sm10x_tcgen05_guardrail_trap_col_being_dealloced_not_returned_by_alloc) ;  /* 0x00000054001c7944 */ /* 0x032fea0003c00000 */
[----:B------:R-:W-:Y:S05]  /*38d0*/  BRA `(.L_x_68) ;  /* 0x0000000000087947 */ /* 0x000fea0003800000 */
.L_x_66:
[----:B------:R-:W-:Y:S02]  /*38e0*/  MOV R2, 0x3900 ;  /* 0x0000390000027802 */ /* 0x000fe40000000f00 */
[----:B-1--45:R-:W-:Y:S05]  /*38f0*/  CALL.REL.NOINC `($__internal_2_$__cuda_sm10x_tcgen05_guardrail_trap_unallocated_columns_being_dealloced) ;  /* 0x0000005400287944 */ /* 0x032fea0003c00000 */
.L_x_68:
[----:B------:R-:W-:Y:S01]  /*3900*/  NOP ;  /* 0x0000000000007918 */ /* 0x000fe20000000000 */
[----:B-1----:R-:W-:Y:S05]  /*3910*/  EXIT ;  /* 0x000000000000794d */ /* 0x002fea0003800000 */
.L_x_50:
[----:B------:R-:W-:-:S09]  /*3920*/  UISETP.NE.OR UP2, UPT, UR8, 0x3, !UP2 ;  /* 0x000000030800788c */ /* 0x000fd2000d745670 */
[----:B------:R-:W-:Y:S05]  /*3930*/  BRA.U UP2, `(.L_x_69) ;  /* 0x0000000d02407547 */ /* 0x000fea000b800000 */
[----:B------:R-:W1:Y:S01]  /*3940*/  LDC R0, c[0x0][0xb30] ;  /* 0x0002cc00ff007b82 */ /* 0x000e620000000800 */
[----:B------:R-:W2:Y:S01]  /*3950*/  LDCU.64 UR8, c[0x0][0x888] ;  /* 0x00011100ff0877ac */ /* 0x000ea20008000a00 */
[----:B------:R-:W-:Y:S02]  /*3960*/  HFMA2 R29, -RZ, RZ, 0, 0 ;  /* 0x00000000ff1d7431 */ /* 0x000fe400000001ff */
[----:B------:R-:W-:Y:S01]  /*3970*/  IMAD.MOV.U32 R31, RZ, RZ, 0x1 ;  /* 0x00000001ff1f7424 */ /* 0x000fe200078e00ff */
[----:B------:R-:W-:Y:S01]  /*3980*/  MOV R23, 0x2000 ;  /* 0x0000200000177802 */ /* 0x000fe20000000f00 */
[----:B------:R-:W4:Y:S01]  /*3990*/  LDCU.64 UR4, c[0x0][0x890] ;  /* 0x00011200ff0477ac */ /* 0x000f220008000a00 */
[----:B------:R-:W-:Y:S01]  /*39a0*/  IMAD.MOV.U32 R30, RZ, RZ, RZ ;  /* 0x000000ffff1e7224 */ /* 0x000fe200078e00ff */
[----:B------:R-:W3:Y:S01]  /*39b0*/  LDC R19, c[0x0][0x370] ;  /* 0x0000dc00ff137b82 */ /* 0x000ee20000000800 */
[----:B------:R-:W-:Y:S01]  /*39c0*/  UMOV UR7, 0x400 ;  /* 0x0000040000077882 */ /* 0x000fe20000000000 */
[----:B------:R-:W-:-:S02]  /*39d0*/  UPLOP3.LUT UP1, UPT, UPT, UPT, UPT, 0x40, 0x4 ;  /* 0x000000000004789c */ /* 0x000fc40003f2e870 */
[----:B------:R-:W-:-:S04]  /*39e0*/  ULEA UR7, UR37, UR7, 0x18 ;  /* 0x0000000725077291 */ /* 0x000fc8000f8ec0ff */
[----:B------:R-:W3:Y:S01]  /*39f0*/  LDC R2, c[0x0][0xb0c] ;  /* 0x0002c300ff027b82 */ /* 0x000ee20000000800 */
[----:B------:R-:W-:Y:S02]  /*3a00*/  UIADD3 UR13, UPT, UPT, UR7, 0x68, URZ ;  /* 0x00000068070d7890 */ /* 0x000fe4000fffe0ff */
[----:B--2---:R-:W-:Y:S02]  /*3a10*/  UISETP.NE.U32.AND UP2, UPT, UR8, URZ, UPT ;  /* 0x000000ff0800728c */ /* 0x004fe4000bf45070 */
[----:B------:R-:W-:Y:S02]  /*3a20*/  UIADD3 UR17, UPT, UPT, UR7, 0x60, URZ ;  /* 0x0000006007117890 */ /* 0x000fe4000fffe0ff */
[----:B----4-:R-:W-:Y:S01]  /*3a30*/  UISETP.NE.U32.AND UP3, UPT, UR4, URZ, UPT ;  /* 0x000000ff0400728c */ /* 0x010fe2000bf65070 */
[----:B------:R-:W2:Y:S01]  /*3a40*/  LDC R18, c[0x0][0xb20] ;  /* 0x0002c800ff127b82 */ /* 0x000ea20000000800 */
[----:B-1----:R-:W-:Y:S01]  /*3a50*/  ISETP.NE.AND P1, PT, R0, 0x1, PT ;  /* 0x000000010000780c */ /* 0x002fe20003f25270 */
[----:B------:R-:W-:-:S02]  /*3a60*/  UISETP.NE.AND.EX UP2, UPT, UR9, URZ, UPT, UP2 ;  /* 0x000000ff0900728c */ /* 0x000fc4000bf45320 */
[----:B------:R-:W-:Y:S02]  /*3a70*/  UPRMT UR13, UR37, 0x654, UR13 ;  /* 0x00000654250d7896 */ /* 0x000fe4000800000d */
[----:B------:R-:W-:Y:S02]  /*3a80*/  UISETP.NE.AND.EX UP3, UPT, UR5, URZ, UPT, UP3 ;  /* 0x000000ff0500728c */ /* 0x000fe4000bf65330 */
[----:B------:R-:W1:Y:S08]  /*3a90*/  LDC.64 R32, c[0x0][0x348] ;  /* 0x0000d200ff207b82 */ /* 0x000e700000000a00 */
[----:B------:R-:W4:Y:S08]  /*3aa0*/  LDC.64 R16, c[0x0][0xb10] ;  /* 0x0002c400ff107b82 */ /* 0x000f300000000a00 */
[----:B------:R-:W1:Y:S08]  /*3ab0*/  LDC.64 R6, c[0x0][0xb18] ;  /* 0x0002c600ff067b82 */ /* 0x000e700000000a00 */
[----:B------:R-:W1:Y:S08]  /*3ac0*/  LDC.64 R4, c[0x0][0xb28] ;  /* 0x0002ca00ff047b82 */ /* 0x000e700000000a00 */
[----:B--23--:R-:W1:Y:S02]  /*3ad0*/  LDC R22, c[0x0][0x374] ;  /* 0x0000dd00ff167b82 */ /* 0x00ce640000000800 */
.L_x_78:
[C---:B------:R-:W-:Y:S02]  /*3ae0*/  LEA R0, R30.reuse, UR7, 0x3 ;  /* 0x000000071e007c11 */ /* 0x040fe4000f8e18ff */
[----:B------:R-:W-:Y:S02]  /*3af0*/  SHF.L.U32 R3, R29, 0x1f, RZ ;  /* 0x0000001f1d037819 */ /* 0x000fe400000006ff */
[----:B------:R-:W-:Y:S02]  /*3b00*/  LEA R24, R30, UR7, 0x4 ;  /* 0x000000071e187c11 */ /* 0x000fe4000f8e20ff */
[----:B--2---:R-:W2:Y:S02]  /*3b10*/  SYNCS.PHASECHK.TRANS64.TRYWAIT P0, [R0+URZ+0x90], R3 ;  /* 0x00009003000075a7 */ /* 0x004ea400080011ff */
[----:B--2---:R-:W-:Y:S05]  /*3b20*/  @!P0 BRA `(.L_x_70) ;  /* 0x0000004c00c08947 */ /* 0x004fea0003800000 */
.L_x_138:
[----:B------:R-:W-:Y:S01]  /*3b30*/  ISETP.GE.AND P0, PT, R72, 0x1, PT ;  /* 0x000000014800780c */ /* 0x000fe20003f06270 */
[----:B------:R-:W3:Y:S01]  /*3b40*/  LDS.128 R24, [R24+0x120] ;  /* 0x0001200018187984 */ /* 0x000ee20000000c00 */
[----:B--2---:R-:W-:Y:S01]  /*3b50*/  VIADD R0, R0, 0xa0 ;  /* 0x000000a000007836 */ /* 0x004fe20000000000 */
[----:B------:R-:W-:Y:S01]  /*3b60*/  @!PT LDS RZ, [RZ] ;  /* 0x00000000fffff984 */ /* 0x000fe20000000800 */
[----:B------:R-:W-:Y:S01]  /*3b70*/  @!PT LDS RZ, [RZ] ;  /* 0x00000000fffff984 */ /* 0x000fe20000000800 */
[----:B------:R-:W-:Y:S01]  /*3b80*/  @!PT LDS RZ, [RZ] ;  /* 0x00000000fffff984 */ /* 0x000fe20000000800 */
[----:B------:R-:W-:Y:S01]  /*3b90*/  @!PT LDS RZ, [RZ] ;  /* 0x00000000fffff984 */ /* 0x000fe20000000800 */
[----:B------:R2:W-:Y:S06]  /*3ba0*/  MEMBAR.ALL.CTA ;  /* 0x0000000000007992 */ /* 0x0005ec0000008000 */
[----:B--2---:R-:W2:Y:S01]  /*3bb0*/  FENCE.VIEW.ASYNC.S ;  /* 0x00000000000073c6 */ /* 0x004ea20000000000 */
[----:B------:R-:W-:Y:S04]  /*3bc0*/  PRMT R0, RZ, 0x654, R0 ;  /* 0x00000654ff007816 */ /* 0x000fe80000000000 */
[----:B--2---:R2:W-:Y:S01]  /*3bd0*/  SYNCS.ARRIVE.TRANS64.RED.A1T0 RZ, [R0+URZ], RZ ;  /* 0x000000ff00ff79a7 */ /* 0x0045e200081004ff */
[----:B---3--:R-:W-:Y:S11]  /*3be0*/  LOP3.LUT P3, RZ, R26, 0x1, RZ, 0xc0, !PT ;  /* 0x000000011aff7812 */ /* 0x008ff6000786c0ff */
[----:B------:R-:W-:Y:S02]  /*3bf0*/  @!UPT UIADD3 URZ, UPT, UPT, URZ, URZ, URZ ;  /* 0x000000fffffff290 */ /* 0x000fe4000fffe0ff */
[----:B------:R-:W-:Y:S02]  /*3c00*/  @P3 MOV R13, R24 ;  /* 0x00000018000d3202 */ /* 0x000fe40000000f00 */
[----:B------:R-:W-:Y:S01]  /*3c10*/  @P3 LOP3.LUT R8, R25, 0xffff, RZ, 0xc0, !PT ;  /* 0x0000ffff19083812 */ /* 0x000fe200078ec0ff */
[----:B--2---:R-:W-:Y:S06]  /*3c20*/  @!P0 BRA `(.L_x_71) ;  /* 0x0000000000a48947 */ /* 0x004fec0003800000 */
[----:B-1----:R-:W-:Y:S01]  /*3c30*/  IMAD.HI.U32 R35, R22, R7, RZ ;  /* 0x0000000716237227 */ /* 0x002fe200078e00ff */
[----:B------:R-:W-:Y:S02]  /*3c40*/  ISETP.NE.AND P0, PT, R6, 0x1, PT ;  /* 0x000000010600780c */ /* 0x000fe40003f05270 */
[----:B------:R-:W-:Y:S01]  /*3c50*/  ISETP.NE.AND P2, PT, R72, 0x1, PT ;  /* 0x000000014800780c */ /* 0x000fe20003f45270 */
[----:B----4-:R-:W-:Y:S01]  /*3c60*/  IMAD.HI.U32 R34, R19, R16, RZ ;  /* 0x0000001013227227 */ /* 0x010fe200078e00ff */
[----:B------:R-:W-:Y:S02]  /*3c70*/  SHF.R.U32.HI R35, RZ, R18, R35 ;  /* 0x00000012ff237219 */ /* 0x000fe40000011623 */
[----:B------:R-:W-:Y:S01]  /*3c80*/  ISETP.NE.AND P4, PT, R2, 0x1, PT ;  /* 0x000000010200780c */ /* 0x000fe20003f85270 */
[----:B------:R-:W-:Y:S01]  /*3c90*/  IMAD.HI.U32 R36, R13, R16, RZ ;  /* 0x000000100d247227 */ /* 0x000fe200078e00ff */
[----:B------:R-:W-:Y:S02]  /*3ca0*/  SHF.R.U32.HI R34, RZ, R17, R34 ;  /* 0x00000011ff227219 */ /* 0x000fe40000011622 */
[----:B------:R-:W-:Y:S01]  /*3cb0*/  SEL R3, R22, R35, !P0 ;  /* 0x0000002316037207 */ /* 0x000fe20004000000 */
[C---:B------:R-:W-:Y:S01]  /*3cc0*/  IMAD.HI.U32 R35, R8.reuse, R7, RZ ;  /* 0x0000000708237227 */ /* 0x040fe200078e00ff */
[----:B------:R-:W-:Y:S02]  /*3cd0*/  SEL R11, R19, R34, !P4 ;  /* 0x00000022130b7207 */ /* 0x000fe40006000000 */
[----:B------:R-:W-:Y:S01]  /*3ce0*/  SHF.R.U32.HI R36, RZ, R17, R36 ;  /* 0x00000011ff247219 */ /* 0x000fe20000011624 */
[----:B------:R-:W-:Y:S01]  /*3cf0*/  IMAD.HI.U32 R38, R3, R4, RZ ;  /* 0x0000000403267227 */ /* 0x000fe200078e00ff */
[----:B------:R-:W-:Y:S03]  /*3d00*/  SHF.R.U32.HI R35, RZ, R18, R35 ;  /* 0x00000012ff237219 */ /* 0x000fe60000011623 */
[----:B------:R-:W-:Y:S01]  /*3d10*/  IMAD.HI.U32 R34, R11, R4, RZ ;  /* 0x000000040b227227 */ /* 0x000fe200078e00ff */
[----:B------:R-:W-:Y:S02]  /*3d20*/  @P2 SHF.R.U32.HI R3, RZ, R5, R38 ;  /* 0x00000005ff032219 */ /* 0x000fe40000011626 */
[----:B------:R-:W-:Y:S02]  /*3d30*/  SEL R9, R8, R35, !P0 ;  /* 0x0000002308097207 */ /* 0x000fe40004000000 */
[----:B------:R-:W-:Y:S01]  /*3d40*/  @P2 SHF.R.U32.HI R11, RZ, R5, R34 ;  /* 0x00000005ff0b2219 */ /* 0x000fe20000011622 */
[C---:B------:R-:W-:Y:S01]  /*3d50*/  IMAD R10, R72.reuse, R3, RZ ;  /* 0x00000003480a7224 */ /* 0x040fe200078e02ff */
[----:B------:R-:W-:Y:S01]  /*3d60*/  SEL R3, R13, R36, !P4 ;  /* 0x000000240d037207 */ /* 0x000fe20006000000 */
[C---:B------:R-:W-:Y:S03]  /*3d70*/  IMAD.HI.U32 R14, R9.reuse, R4, RZ ;  /* 0x00000004090e7227 */ /* 0x040fe600078e00ff */
[----:B------:R-:W-:Y:S01]  /*3d80*/  ISETP.GE.AND P0, PT, R9, R10, PT ;  /* 0x0000000a0900720c */ /* 0x000fe20003f06270 */
[C---:B------:R-:W-:Y:S01]  /*3d90*/  IMAD R12, R72.reuse, R11, RZ ;  /* 0x0000000b480c7224 */ /* 0x040fe200078e02ff */
[-C--:B------:R-:W-:Y:S04]  /*3da0*/  SHF.R.U32.HI R14, RZ, R5.reuse, R14 ;  /* 0x00000005ff0e7219 */ /* 0x080fe8000001160e */
[----:B------:R-:W-:Y:S02]  /*3db0*/  ISETP.GE.OR P0, PT, R3, R12, P0 ;  /* 0x0000000c0300720c */ /* 0x000fe40000706670 */
[----:B------:R-:W-:Y:S05]  /*3dc0*/  SEL R15, R9, R14, !P2 ;  /* 0x0000000e090f7207 */ /* 0x000fea0005000000 */
[----:B------:R-:W-:Y:S04]  /*3dd0*/  IMAD.MOV R14, RZ, RZ, -R15 ;  /* 0x000000ffff0e7224 */ /* 0x000fe800078e0a0f */
[----:B------:R-:W-:Y:S02]  /*3de0*/  IMAD R14, R72, R14, R9 ;  /* 0x0000000e480e7224 */ /* 0x000fe400078e0209 */
[C---:B------:R-:W-:Y:S05]  /*3df0*/  @!P0 IMAD.HI.U32 R10, R3.reuse, R4, RZ ;  /* 0x00000004030a8227 */ /* 0x040fea00078e00ff */
[----:B------:R-:W-:Y:S04]  /*3e00*/  @!P0 SHF.R.U32.HI R10, RZ, R5, R10 ;  /* 0x00000005ff0a8219 */ /* 0x000fe8000001160a */
[----:B------:R-:W-:Y:S01]  /*3e10*/  @!P0 SEL R0, R3, R10, !P2 ;  /* 0x0000000a03008207 */ /* 0x000fe20005000000 */
[----:B------:R-:W-:Y:S03]  /*3e20*/  IMAD.MOV R10, RZ, RZ, -R3 ;  /* 0x000000ffff0a7224 */ /* 0x000fe600078e0a03 */
[----:B------:R-:W-:Y:S01]  /*3e30*/  @!P0 IADD3 R15, PT, PT, R15, -R0, RZ ;  /* 0x800000000f0f8210 */ /* 0x000fe20007ffe0ff */
[----:B------:R-:W-:Y:S01]  /*3e40*/  @!P0 IMAD R0, R11, R14, R0 ;  /* 0x0000000e0b008224 */ /* 0x000fe200078e0200 */
[----:B------:R-:W-:Y:S01]  /*3e50*/  IADD3 R11, PT, PT, -R9, RZ, RZ ;  /* 0x000000ff090b7210 */ /* 0x000fe20007ffe1ff */
[----:B------:R-:W-:Y:S02]  /*3e60*/  IMAD R13, R2, R10, R13 ;  /* 0x0000000a020d7224 */ /* 0x000fe400078e020d */
[----:B------:R-:W-:Y:S02]  /*3e70*/  @!P0 IMAD R9, R15, R72, R3 ;  /* 0x000000480f098224 */ /* 0x000fe400078e0203 */
[----:B------:R-:W-:Y:S02]  /*3e80*/  @!P0 IMAD.MOV.U32 R3, RZ, RZ, R0 ;  /* 0x000000ffff038224 */ /* 0x000fe400078e0000 */
[----:B------:R-:W-:Y:S02]  /*3e90*/  IMAD R8, R6, R11, R8 ;  /* 0x0000000b06087224 */ /* 0x000fe400078e0208 */
[----:B------:R-:W-:Y:S02]  /*3ea0*/  IMAD R13, R3, R2, R13 ;  /* 0x00000002030d7224 */ /* 0x000fe400078e020d */
[----:B------:R-:W-:Y:S02]  /*3eb0*/  IMAD R8, R9, R6, R8 ;  /* 0x0000000609087224 */ /* 0x000fe400078e0208 */
.L_x_71:
[----:B------:R-:W-:Y:S05]  /*3ec0*/  BRA.U UP1, `(.L_x_72) ;  /* 0x0000000101107547 */ /* 0x000fea000b800000 */
[----:B------:R-:W-:Y:S04]  /*3ed0*/  MOV R0, UR6 ;  /* 0x0000000600007c02 */ /* 0x000fe80008000f00 */
[----:B------:R-:W-:Y:S04]  /*3ee0*/  SHF.L.U32 R3, R0, 0x1f, RZ ;  /* 0x0000001f00037819 */ /* 0x000fe800000006ff */
[----:B------:R-:W2:Y:S02]  /*3ef0*/  SYNCS.PHASECHK.TRANS64.TRYWAIT P0, [UR7+0x88], R3 ;  /* 0x00008803ff0075a7 */ /* 0x000ea40008001107 */
[----:B--2---:R-:W-:Y:S05]  /*3f00*/  @!P0 BRA `(.L_x_73) ;  /* 0x0000004800dc8947 */ /* 0x004fea0003800000 */
.L_x_72:
[----:B------:R-:W-:Y:S02]  /*3f10*/  R2UR UR19, R21 ;  /* 0x00000000151372ca */ /* 0x000fe400000e0000 */
[----:B------:R-:W-:Y:S02]  /*3f20*/  R2UR UR18, R20 ;  /* 0x00000000141272ca */ /* 0x000fe400000e0000 */
[----:B------:R-:W-:Y:S02]  /*3f30*/  ISETP.NE.U32.AND P2, PT, RZ, UR4, PT ;  /* 0x00000004ff007c0c */ /* 0x000fe4000bf45070 */
[----:B------:R-:W-:Y:S02]  /*3f40*/  SHF.L.U32 R12, R31, 0x1f, RZ ;  /* 0x0000001f1f0c7819 */ /* 0x000fe400000006ff */
[----:B------:R-:W-:Y:S05]  /*3f50*/  ISETP.NE.AND.EX P2, PT, RZ, UR5, PT, P2 ;  /* 0x00000005ff007c0c */ /* 0x000fea000bf45320 */
[----:B------:R-:W-:Y:S02]  /*3f60*/  USHF.L.U32 UR19, UR19, 0x7, URZ ;  /* 0x0000000713137899 */ /* 0x000fe400080006ff */
[----:B------:R-:W-:Y:S01]  /*3f70*/  USHF.L.U32 UR18, UR18, 0x7, URZ ;  /* 0x0000000712127899 */ /* 0x000fe200080006ff */
[----:B------:R-:W-:Y:S11]  /*3f80*/  BRA.U !UP3, `(.L_x_74) ;  /* 0x000000010b347547 */ /* 0x000ff6000b800000 */
[----:B------:R-:W-:Y:S01]  /*3f90*/  UPLOP3.LUT UP0, UPT, UPT, UPT, UP2, 0x80, 0x8 ;  /* 0x000000000008789c */ /* 0x000fe20003f0f020 */
[----:B--2---:R-:W-:Y:S02]  /*3fa0*/  HFMA2 R0, -RZ, RZ, 0, 5.9604644775390625e-08 ;  /* 0x00000001ff007431 */ /* 0x004fe400000001ff */
[----:B------:R-:W-:Y:S03]  /*3fb0*/  IMAD.MOV.U32 R151, RZ, RZ, 0x1 ;  /* 0x00000001ff977424 */ /* 0x000fe600078e00ff */
[----:B------:R-:W-:Y:S05]  /*3fc0*/  PLOP3.LUT P0, PT, PT, PT, UP0, 0x80, 0x8 ;  /* 0x000000000008781c */ /* 0x000fea0003f0f008 */
[----:B------:R-:W2:Y:S01]  /*3fd0*/  @UP0 LDCU.64 UR10, c[0x0][0x888] ;  /* 0x00011100ff0a07ac */ /* 0x000ea20008000a00 */
[----:B------:R-:W-:Y:S07]  /*3fe0*/  @UP0 UIMAD UR8, UR36, UR4, URZ ;  /* 0x00000004240802a4 */ /* 0x000fee000f8e02ff */
[----:B------:R-:W-:Y:S01]  /*3ff0*/  @!P0 PRMT R151, R0, 0x7610, R151 ;  /* 0x0000761000978816 */ /* 0x000fe20000000097 */
[----:B--2---:R-:W-:Y:S03]  /*4000*/  @UP0 UIMAD.WIDE UR10, UR8, 0x4, UR10 ;  /* 0x00000004080a08a5 */ /* 0x004fe6000f8e020a */
[----:B------:R-:W2:Y:S03]  /*4010*/  @!UP0 LDCU UR8, c[0x0][0x880] ;  /* 0x00011000ff0887ac */ /* 0x000ea60008000800 */
[----:B------:R-:W-:Y:S01]  /*4020*/  IMAD.U32 R10, RZ, RZ, UR10 ;  /* 0x0000000aff0a7e24 */ /* 0x000fe2000f8e00ff */
[----:B------:R-:W-:Y:S05]  /*4030*/  MOV R11, UR11 ;  /* 0x0000000b000b7c02 */ /* 0x000fea0008000f00 */
[----:B-----5:R3:W5:Y:S02]  /*4040*/  @P0 LDG.E R82, desc[UR46][R10.64] ;  /* 0x0000002e0a520981 */ /* 0x020764000c1e1900 */
[----:B--23--:R-:W-:Y:S07]  /*4050*/  @!P0 IMAD.U32 R82, RZ, RZ, UR8 ;  /* 0x00000008ff528e24 */ /* 0x00cfee000f8e00ff */
.L_x_74:
[----:B-----5:R-:W-:Y:S01]  /*4060*/  @!P2 ISETP.EQ.AND P0, PT, R82, RZ, PT ;  /* 0x000000ff5200a20c */ /* 0x020fe20003f02270 */
[----:B------:R-:W-:Y:S01]  /*4070*/  @!UPT UIADD3 URZ, UPT, UPT, URZ, URZ, URZ ;  /* 0x000000fffffff290 */ /* 0x000fe2000fffe0ff */
[----:B------:R-:W-:Y:S11]  /*4080*/  @!P2 BRA `(.L_x_75) ;  /* 0x000000000014a947 */ /* 0x000ff60003800000 */
[----:B------:R-:W-:Y:S02]  /*4090*/  LOP3.LUT P2, RZ, R151, 0xff, RZ, 0xc0, !PT ;  /* 0x000000ff97ff7812 */ /* 0x000fe4000784c0ff */
[----:B------:R-:W-:Y:S04]  /*40a0*/  PLOP3.LUT P0, PT, PT, PT, UP0, 0x80, 0x8 ;  /* 0x000000000008781c */ /* 0x000fe80003f0f008 */
[----:B------:R-:W-:Y:S07]  /*40b0*/  PLOP3.LUT P0, PT, P0, PT, PT, 0x8, 0x80 ;  /* 0x000000000080781c */ /* 0x000fee000070e170 */
[----:B------:R-:W-:Y:S11]  /*40c0*/  @P2 ISETP.EQ.AND P0, PT, R82, RZ, PT ;  /* 0x000000ff5200220c */ /* 0x000ff60003f02270 */
[----:B------:R-:W-:Y:S02]  /*40d0*/  @!UPT UIADD3 URZ, UPT, UPT, URZ, URZ, URZ ;  /* 0x000000fffffff290 */ /* 0x000fe4000fffe0ff */
.L_x_75:
[----:B------:R-:W3:Y:S01]  /*40e0*/  SYNCS.PHASECHK.TRANS64.TRYWAIT P2, [UR7+0x70], R12 ;  /* 0x0000700cff0075a7 */ /* 0x000ee20008041107 */
[----:B------:R-:W-:Y:S04]  /*40f0*/  ELECT P4, URZ, PT ;  /* 0x0000000000ff782f */ /* 0x000fe80003880000 */
[----:B------:R-:W-:Y:S11]  /*4100*/  PLOP3.LUT P4, PT, P0, P4, PT, 0xf2, 0x2f ;  /* 0x00000000002f781c */ /* 0x000ff60000789e72 */
[----:B------:R-:W-:Y:S02]  /*4110*/  @!UPT UIADD3 URZ, UPT, UPT, URZ, URZ, URZ ;  /* 0x000000fffffff290 */ /* 0x000fe4000fffe0ff */
[----:B-1----:R-:W-:Y:S05]  /*4120*/  @!P4 IADD3 R21, P0, PT, R32, 0x580, RZ ;  /* 0x000005802015c810 */ /* 0x002fea0007f1e0ff */
[----:B------:R-:W-:Y:S01]  /*4130*/  @!P4 IMAD.X R20, RZ, RZ, R33, P0 ;  /* 0x000000ffff14c224 */ /* 0x000fe200000e0621 */
[----:B---3--:R-:W-:Y:S07]  /*4140*/  @!P2 BRA `(.L_x_76) ;  /* 0x000000480064a947 */ /* 0x008fee0003800000 */
.L_x_141:
[----:B------:R-:W3:Y:S01]  /*4150*/  LDC.64 R14, c[0x0][0xb10] ;  /* 0x0002c400ff0e7b82 */ /* 0x000ee20000000a00 */
[----:B------:R-:W-:Y:S01]  /*4160*/  @!P4 R2UR UR8, R20 ;  /* 0x000000001408c2ca */ /* 0x000fe200000e0000 */
[----:B------:R-:W-:Y:S01]  /*4170*/  VOTEU.ALL UP1, P4 ;  /* 0x0000000000ff7886 */ /* 0x000fe20002020000 */
[----:B------:R-:W-:Y:S01]  /*4180*/  @!P4 R2UR UR9, R21 ;  /* 0x000000001509c2ca */ /* 0x000fe200000e0000 */
[----:B------:R-:W-:Y:S01]  /*4190*/  UMOV UR10, 0x0 ;  /* 0x00000000000a7882 */ /* 0x000fe20000000000 */
[----:B------:R-:W-:Y:S03]  /*41a0*/  UMOV UR11, 0x10000000 ;  /* 0x10000000000b7882 */ /* 0x000fe60000000000 */
[----:B------:R-:W5:Y:S01]  /*41b0*/  LDC.64 R10, c[0x0][0xb18] ;  /* 0x0002c600ff0a7b82 */ /* 0x000f620000000a00 */
[----:B------:R-:W-:Y:S01]  /*41c0*/  @!UP1 UIADD3 UR16, UPT, UPT, UR7, 0x200, URZ ;  /* 0x0000020007109890 */ /* 0x000fe2000fffe0ff */
[----:B------:R-:W-:Y:S01]  /*41d0*/  @P3 SHF.R.U32.HI R28, RZ, 0x10, R25 ;  /* 0x00000010ff1c3819 */ /* 0x000fe20000011619 */
[----:B------:R-:W-:Y:S01]  /*41e0*/  VOTEU.ALL UP1, P4 ;  /* 0x0000000000ff7886 */ /* 0x000fe20002020000 */
[----:B------:R-:W-:Y:S01]  /*41f0*/  UMOV UR20, UR36 ;  /* 0x0000002400147c82 */ /* 0x000fe20008000000 */
[----:B------:R-:W-:Y:S03]  /*4200*/  VIADD R30, R30, 0x1 ;  /* 0x000000011e1e7836 */ /* 0x000fe60000000000 */
[----:B--2---:R-:W2:Y:S01]  /*4210*/  @!P1 LDC R0, c[0x0][0xb20] ;  /* 0x0002c800ff009b82 */ /* 0x004ea20000000800 */
[----:B------:R-:W-:Y:S01]  /*4220*/  IMAD.U32 R21, RZ, RZ, UR8 ;  /* 0x00000008ff157e24 */ /* 0x000fe2000f8e00ff */
[----:B------:R-:W-:Y:S06]  /*4230*/  UPRMT UR8, UR37, 0x654, UR17 ;  /* 0x0000065425087896 */ /* 0x000fec0008000011 */
[----:B-1----:R-:W1:Y:S01]  /*4240*/  @!P1 LDC R3, c[0x0][0xb0c] ;  /* 0x0002c300ff039b82 */ /* 0x002e620000000800 */
[----:B------:R-:W-:Y:S01]  /*4250*/  IMAD.U32 R20, RZ, RZ, UR9 ;  /* 0x00000009ff147e24 */ /* 0x000fe2000f8e00ff */
[----:B------:R-:W-:Y:S04]  /*4260*/  @!P4 R2UR UR15, R21 ;  /* 0x00000000150fc2ca */ /* 0x000fe800000e0000 */
[----:B------:R-:W-:Y:S01]  /*4270*/  @!P4 R2UR UR14, R20 ;  /* 0x00000000140ec2ca */ /* 0x000fe200000e0000 */
[----:B------:R-:W-:Y:S11]  /*4280*/  @!P4 IMAD.MOV.U32 R20, RZ, RZ, 0x2000 ;  /* 0x00002000ff14c424 */ /* 0x000ff600078e00ff */
[----:B------:R-:W-:Y:S01]  /*4290*/  @!UPT UIADD3 URZ, UPT, UPT, URZ, URZ, URZ ;  /* 0x000000fffffff290 */ /* 0x000fe2000fffe0ff */
[----:B------:R1:W-:Y:S01]  /*42a0*/  @!UP1 UTMALDG.3D [UR16], [UR14], desc[UR10] ;  /* 0x00000a100e0095b4 */ /* 0x0003e20008011000 */
[----:B------:R1:W-:Y:S02]  /*42b0*/  @!P4 SYNCS.ARRIVE.TRANS64.RED.A0TR RZ, [UR7+0x60], R20 ;  /* 0x00006014ffffc9a7 */ /* 0x0003e40008300407 */
[----:B-1----:R-:W-:Y:S01]  /*42c0*/  @!P1 ISETP.NE.AND P2, PT, R3, 0x1, PT ;  /* 0x000000010300980c */ /* 0x002fe20003f45270 */
[C---:B---3--:R-:W-:Y:S01]  /*42d0*/  @!P1 IMAD.HI.U32 R14, R13.reuse, R14, RZ ;  /* 0x0000000e0d0e9227 */ /* 0x048fe200078e00ff */
[----:B-----5:R-:W-:Y:S03]  /*42e0*/  @!P1 ISETP.NE.AND P0, PT, R10, 0x1, PT ;  /* 0x000000010a00980c */ /* 0x020fe60003f05270 */
[C---:B------:R-:W-:Y:S01]  /*42f0*/  @!P1 IMAD.HI.U32 R11, R8.reuse, R11, RZ ;  /* 0x0000000b080b9227 */ /* 0x040fe200078e00ff */
[----:B------:R-:W-:Y:S04]  /*4300*/  @!P1 SHF.R.U32.HI R14, RZ, R15, R14 ;  /* 0x0000000fff0e9219 */ /* 0x000fe8000001160e */
[----:B--2---:R-:W-:Y:S01]  /*4310*/  @!P1 SHF.R.U32.HI R9, RZ, R0, R11 ;  /* 0x00000000ff099219 */ /* 0x004fe2000001160b */
[----:B------:R-:W-:Y:S01]  /*4320*/  SYNCS.ARRIVE.TRANS64.RED.A1T0 RZ, [UR8], RZ ;  /* 0x000000ffffff79a7 */ /* 0x000fe20008100408 */
[----:B------:R-:W-:Y:S02]  /*4330*/  @!P1 SEL R14, R13, R14, !P2 ;  /* 0x0000000e0d0e9207 */ /* 0x000fe40005000000 */
[----:B------:R-:W-:Y:S01]  /*4340*/  @!P1 SEL R9, R8, R9, !P0 ;  /* 0x0000000908099207 */ /* 0x000fe20004000000 */
[----:B------:R-:W1:Y:S04]  /*4350*/  SYNCS.PHASECHK.TRANS64.TRYWAIT P5, [UR7+0x78], R12 ;  /* 0x0000780cff0075a7 */ /* 0x000e6800080a1107 */
[----:B------:R-:W-:Y:S02]  /*4360*/  @!P1 IMAD.IADD R0, R9, 0x1, -R14 ;  /* 0x0000000109009824 */ /* 0x000fe400078e0a0e */
[----:B------:R-:W-:Y:S02]  /*4370*/  @!P1 IMAD.IADD R9, R14, 0x1, -R9 ;  /* 0x000000010e099824 */ /* 0x000fe400078e0a09 */
[----:B------:R-:W-:Y:S02]  /*4380*/  @!P1 IMAD R13, R0, R3, R13 ;  /* 0x00000003000d9224 */ /* 0x000fe400078e020d */
[----:B------:R-:W-:Y:S01]  /*4390*/  @!P1 IMAD R8, R9, R10, R8 ;  /* 0x0000000a09089224 */ /* 0x000fe200078e0208 */
[----:B-1----:R-:W-:Y:S06]  /*43a0*/  @!P5 BRA `(.L_x_77) ;  /* 0x0000004400e4d947 */ /* 0x002fec0003800000 */
.L_x_143:
[----:B-1----:R-:W-:Y:S01]  /*43b0*/  @!P4 IADD3 R3, P0, PT, R32, 0x580, RZ ;  /* 0x000005802003c810 */ /* 0x002fe20007f1e0ff */
[----:B------:R-:W-:Y:S01]  /*43c0*/  VOTEU.ALL UP1, P4 ;  /* 0x0000000000ff7886 */ /* 0x000fe20002020000 */
[----:B------:R-:W-:Y:S01]  /*43d0*/  UMOV UR20, 0x0 ;  /* 0x0000000000147882 */ /* 0x000fe20000000000 */
[----:B------:R-:W-:Y:S01]  /*43e0*/  UMOV UR21, 0x10000000 ;  /* 0x1000000000157882 */ /* 0x000fe20000000000 */
[----:B------:R-:W-:Y:S01]  /*43f0*/  @!P4 R2UR UR9, R3 ;  /* 0x000000000309c2ca */ /* 0x000fe200000e0000 */
[----:B------:R-:W-:Y:S01]  /*4400*/  @!P4 IMAD.X R0, RZ, RZ, R33, P0 ;  /* 0x000000ffff00c224 */ /* 0x000fe200000e0621 */
[----:B------:R-:W-:Y:S01]  /*4410*/  @!UP1 UIADD3 UR10, UPT, UPT, UR18, 0x40, URZ ;  /* 0x00000040120a9890 */ /* 0x000fe2000fffe0ff */
[----:B------:R-:W-:Y:S01]  /*4420*/  ISETP.NE.AND P0, PT, R30, 0x2, PT ;  /* 0x000000021e00780c */ /* 0x000fe20003f05270 */
[----:B------:R-:W-:Y:S01]  /*4430*/  UMOV UR11, UR19 ;  /* 0x00000013000b7c82 */ /* 0x000fe20008000000 */
[----:B------:R-:W-:Y:S01]  /*4440*/  UMOV UR12, UR36 ;  /* 0x00000024000c7c82 */ /* 0x000fe20008000000 */
[----:B------:R-:W-:Y:S01]  /*4450*/  @!P4 R2UR UR8, R0 ;  /* 0x000000000008c2ca */ /* 0x000fe200000e0000 */
[----:B------:R-:W-:Y:S01]  /*4460*/  IMAD.IADD R20, R8, 0x1, R150 ;  /* 0x0000000108147824 */ /* 0x000fe200078e0296 */
[----:B------:R-:W-:Y:S01]  /*4470*/  @P3 R2UR UR36, R28 ;  /* 0x000000001c2432ca */ /* 0x000fe200000e0000 */
[----:B------:R-:W-:Y:S01]  /*4480*/  IMAD.IADD R21, R13, 0x1, R152 ;  /* 0x000000010d157824 */ /* 0x000fe200078e0298 */
[----:B------:R-:W-:Y:S02]  /*4490*/  SEL R0, RZ, 0x1, P0 ;  /* 0x00000001ff007807 */ /* 0x000fe40000000000 */
[----:B------:R-:W-:Y:S01]  /*44a0*/  LOP3.LUT R31, R31, 0x1, RZ, 0x3c, !PT ;  /* 0x000000011f1f7812 */ /* 0x000fe200078e3cff */
[----:B------:R-:W-:Y:S01]  /*44b0*/  IMAD.U32 R10, RZ, RZ, UR9 ;  /* 0x00000009ff0a7e24 */ /* 0x000fe2000f8e00ff */
[----:B------:R-:W-:Y:S01]  /*44c0*/  @!UP1 UIADD3 UR9, UPT, UPT, UR7, 0x68, URZ ;  /* 0x0000006807099890 */ /* 0x000fe2000fffe0ff */
[----:B------:R-:W-:Y:S02]  /*44d0*/  LOP3.LUT R29, R29, R0, RZ, 0x3c, !PT ;  /* 0x000000001d1d7212 */ /* 0x000fe400078e3cff */
[----:B------:R-:W-:Y:S02]  /*44e0*/  SEL R30, R30, RZ, P0 ;  /* 0x000000ff1e1e7207 */ /* 0x000fe40000000000 */
[----:B------:R-:W-:Y:S01]  /*44f0*/  IMAD.U32 R11, RZ, RZ, UR8 ;  /* 0x00000008ff0b7e24 */ /* 0x000fe2000f8e00ff */
[----:B------:R-:W-:Y:S01]  /*4500*/  @!P4 R2UR UR14, R10 ;  /* 0x000000000a0ec2ca */ /* 0x000fe200000e0000 */
[----:B------:R-:W-:Y:S01]  /*4510*/  @!UP1 UIADD3 UR8, UPT, UPT, UR7, 0x2200, URZ ;  /* 0x0000220007089890 */ /* 0x000fe2000fffe0ff */
[----:B------:R-:W-:Y:S02]  /*4520*/  VOTEU.ALL UP1, P4 ;  /* 0x0000000000ff7886 */ /* 0x000fe40002020000 */
[----:B------:R-:W-:Y:S11]  /*4530*/  @!P4 R2UR UR15, R11 ;  /* 0x000000000b0fc2ca */ /* 0x000ff600000e0000 */
[----:B------:R-:W-:Y:S02]  /*4540*/  @!UPT UIADD3 URZ, UPT, UPT, URZ, URZ, URZ ;  /* 0x000000fffffff290 */ /* 0x000fe4000fffe0ff */
[----:B------:R2:W-:Y:S01]  /*4550*/  @!UP1 UTMALDG.3D [UR8], [UR14], desc[UR20] ;  /* 0x000014080e0095b4 */ /* 0x0005e20008011000 */
[----:B------:R2:W-:Y:S01]  /*4560*/  @!P4 SYNCS.ARRIVE.TRANS64.RED.A0TR RZ, [UR7+0x68], R23 ;  /* 0x00006817ffffc9a7 */ /* 0x0005e20008300407 */
[----:B------:R-:W-:Y:S01]  /*4570*/  UPLOP3.LUT UP1, UPT, UPT, UPT, UPT, 0x80, 0x8 ;  /* 0x000000000008789c */ /* 0x000fe20003f2f070 */
[----:B------:R-:W-:Y:S01]  /*4580*/  SYNCS.ARRIVE.TRANS64.RED.A1T0 RZ, [UR13], RZ ;  /* 0x000000ffffff79a7 */ /* 0x000fe2000810040d */
[----:B------:R-:W-:Y:S09]  /*4590*/  @P3 BRA `(.L_x_78) ;  /* 0xfffffff400503947 */ /* 0x000ff2000383ffff */
[----:B------:R-:W-:-:S04]  /*45a0*/  SHF.L.U32 R3, R31, 0x1f, RZ ;  /* 0x0000001f1f037819 */ /* 0x000fc800000006ff */
[----:B------:R-:W1:Y:S02]  /*45b0*/  SYNCS.PHASECHK.TRANS64.TRYWAIT P0, [UR7+0x70], R3 ;  /* 0x00007003ff0075a7 */ /* 0x000e640008001107 */
[----:B-1----:R-:W-:Y:S05]  /*45c0*/  @!P0 BRA `(.L_x_79) ;  /* 0x0000004400748947 */ /* 0x002fea0003800000 */
.L_x_145:
[----:B-1----:R-:W-:-:S07]  /*45d0*/  MOV R0, UR7 ;  /* 0x0000000700007c02 */ /* 0x002fce0008000f00 */
.L_x_80:
[----:B-1----:R-:W-:-:S04]  /*45e0*/  SHF.L.U32 R3, R31, 0x1f, RZ ;  /* 0x0000001f1f037819 */ /* 0x002fc800000006ff */
[----:B------:R1:W3:Y:S03]  /*45f0*/  SYNCS.PHASECHK.TRANS64.TRYWAIT P0, [R0+URZ+0x78], R3 ;  /* 0x00007803000075a7 */ /* 0x0002e600080011ff */
[----:B---3--:R-:W-:Y:S05]  /*4600*/  @!P0 NANOSLEEP.SYNCS 0x989680 ;  /* 0x009896800000895d */ /* 0x008fea0003900000 */
[----:B------:R-:W3:Y:S02]  /*4610*/  @!P0 SYNCS.PHASECHK.TRANS64 P0, [R0+URZ+0x78], R3 ;  /* 0x00007803000085a7 */ /* 0x000ee400080010ff */
[----:B--23--:R-:W-:Y:S05]  /*4620*/  @P0 EXIT ;  /* 0x000000000000094d */ /* 0x00cfea0003800000 */
[----:B------:R-:W-:Y:S05]  /*4630*/  BRA `(.L_x_80) ;  /* 0xfffffffc00e87947 */ /* 0x000fea000383ffff */
.L_x_69:
[----:B------:R-:W-:-:S06]  /*4640*/  UISETP.GE.AND UP1, UPT, UR8, 0x4, UPT ;  /* 0x000000040800788c */ /* 0x000fcc000bf26270 */
[----:B------:R-:W-:-:S13]  /*4650*/  PLOP3.LUT P0, PT, PT, PT, UP1, 0x80, 0x8 ;  /* 0x000000000008781c */ /* 0x000fda0003f0f018 */
[----:B------:R-:W-:Y:S05]  /*4660*/  @!P0 EXIT ;  /* 0x000000000000894d */ /* 0x000fea0003800000 */
[----:B------:R-:W-:Y:S01]  /*4670*/  BAR.SYNC.DEFER_BLOCKING 0x6, 0xa0 ;  /* 0x0182800000007b1d */ /* 0x000fe20000010000 */
[C---:B------:R-:W-:Y:S01]  /*4680*/  IMAD.U32 R79, R167.reuse, 0x10000, RZ ;  /* 0x00010000a74f7824 */ /* 0x040fe200078e00ff */
[C---:B------:R-:W-:Y:S01]  /*4690*/  R2P PR, R167.reuse, 0x6 ;  /* 0x00000006a7007804 */ /* 0x040fe20000000000 */
[----:B------:R-:W-:Y:S01]  /*46a0*/  IMAD.SHL.U32 R2, R167, 0x40, RZ ;  /* 0x00000040a7027824 */ /* 0x000fe200078e00ff */
[----:B------:R-:W-:Y:S01]  /*46b0*/  CS2R R160, SRZ ;  /* 0x0000000000a07805 */ /* 0x000fe2000001ff00 */
[----:B------:R-:W-:Y:S01]  /*46c0*/  IMAD.MOV.U32 R164, RZ, RZ, 0x20 ;  /* 0x00000020ffa47424 */ /* 0x000fe200078e00ff */
[----:B------:R-:W-:Y:S02]  /*46d0*/  UMOV UR49, 0x400 ;  /* 0x0000040000317882 */ /* 0x000fe40000000000 */
[----:B------:R-:W1:Y:S01]  /*46e0*/  LDC R157, c[0x0][0x370] ;  /* 0x0000dc00ff9d7b82 */ /* 0x000e620000000800 */
[----:B------:R-:W-:Y:S01]  /*46f0*/  ULEA UR49, UR37, UR49, 0x18 ;  /* 0x0000003125317291 */ /* 0x000fe2000f8ec0ff */
[----:B------:R-:W-:Y:S01]  /*4700*/  LOP3.LUT R79, R79, 0x600000, RZ, 0xc0, !PT ;  /* 0x006000004f4f7812 */ /* 0x000fe200078ec0ff */
[----:B------:R-:W-:Y:S01]  /*4710*/  IMAD.SHL.U32 R153, R167, 0x8, RZ ;  /* 0x00000008a7997824 */ /* 0x000fe200078e00ff */
[----:B------:R-:W-:Y:S01]  /*4720*/  LOP3.LUT R4, R2, 0x180, RZ, 0xc0, !PT ;  /* 0x0000018002047812 */ /* 0x000fe200078ec0ff */
[----:B------:R-:W-:Y:S01]  /*4730*/  IMAD.MOV.U32 R165, RZ, RZ, 0x10 ;  /* 0x00000010ffa57424 */ /* 0x000fe200078e00ff */
[----:B------:R-:W-:Y:S01]  /*4740*/  SEL R164, R164, 0xffffffe0, !P2 ;  /* 0xffffffe0a4a47807 */ /* 0x000fe20005000000 */
[----:B------:R-:W-:Y:S01]  /*4750*/  UIADD3 UR4, UPT, UPT, UR49, 0x4200, URZ ;  /* 0x0000420031047890 */ /* 0x000fe2000fffe0ff */
[----:B------:R-:W2:Y:S01]  /*4760*/  LDC R74, c[0x0][0xb0c] ;  /* 0x0002c300ff4a7b82 */ /* 0x000ea20000000800 */
[----:B------:R-:W-:Y:S01]  /*4770*/  LOP3.LUT R153, R4, 0x30, R153, 0xf8, !PT ;  /* 0x0000003004997812 */ /* 0x000fe200078ef899 */
[----:B------:R-:W-:Y:S01]  /*4780*/  IMAD.MOV.U32 R76, RZ, RZ, RZ ;  /* 0x000000ffff4c7224 */ /* 0x000fe200078e00ff */
[----:B------:R-:W-:Y:S01]  /*4790*/  SEL R165, R165, 0xfffffff0, !P1 ;  /* 0xfffffff0a5a57807 */ /* 0x000fe20004800000 */
[----:B------:R-:W-:Y:S01]  /*47a0*/  IMAD.MOV.U32 R162, RZ, RZ, RZ ;  /* 0x000000ffffa27224 */ /* 0x000fe200078e00ff */
[----:B------:R-:W-:Y:S01]  /*47b0*/  LOP3.LUT R153, R153, 0x1e40, R2, 0xf8, !PT ;  /* 0x00001e4099997812 */ /* 0x000fe200078ef802 */
[----:B------:R-:W-:Y:S01]  /*47c0*/  IMAD.MOV.U32 R169, RZ, RZ, RZ ;  /* 0x000000ffffa97224 */ /* 0x000fe200078e00ff */
[----:B------:R-:W-:Y:S01]  /*47d0*/  LOP3.LUT R167, R167, 0x60, RZ, 0xc0, !PT ;  /* 0x00000060a7a77812 */ /* 0x000fe200078ec0ff */
[----:B------:R-:W4:Y:S01]  /*47e0*/  LDC R155, c[0x0][0xb20] ;  /* 0x0002c800ff9b7b82 */ /* 0x000f220000000800 */
[----:B------:R-:W3:Y:S01]  /*47f0*/  LDS R0, [UR49+0x140] ;  /* 0x00014031ff007984 */ /* 0x000ee20008000800 */
[----:B------:R-:W-:Y:S01]  /*4800*/  IMAD.MOV.U32 R159, RZ, RZ, RZ ;  /* 0x000000ffff9f7224 */ /* 0x000fe200078e00ff */
[----:B------:R-:W1:Y:S01]  /*4810*/  LDCU.64 UR52, c[0x0][0x348] ;  /* 0x00006900ff3477ac */ /* 0x000e620008000a00 */
[----:B------:R-:W-:Y:S01]  /*4820*/  IMAD.U32 R166, RZ, RZ, UR4 ;  /* 0x00000004ffa67e24 */ /* 0x000fe2000f8e00ff */
[----:B------:R-:W1:Y:S03]  /*4830*/  LDCU.64 UR38, c[0x0][0x888] ;  /* 0x00011100ff2677ac */ /* 0x000e660008000a00 */
[----:B------:R-:W1:Y:S01]  /*4840*/  LDC R73, c[0x0][0xb30] ;  /* 0x0002cc00ff497b82 */ /* 0x000e620000000800 */
[----:B------:R-:W1:Y:S01]  /*4850*/  LDCU.64 UR44, c[0x0][0x890] ;  /* 0x00011200ff2c77ac */ /* 0x000e620008000a00 */
[----:B------:R-:W-:-:S06]  /*4860*/  UIADD3 UR48, UPT, UPT, UR49, 0x200, URZ ;  /* 0x0000020031307890 */ /* 0x000fcc000fffe0ff */
[----:B------:R-:W1:Y:S08]  /*4870*/  LDC.64 R148, c[0x0][0xb10] ;  /* 0x0002c400ff947b82 */ /* 0x000e700000000a00 */
[----:B------:R-:W1:Y:S08]  /*4880*/  LDC.64 R70, c[0x0][0xb18] ;  /* 0x0002c600ff467b82 */ /* 0x000e700000000a00 */
[----:B------:R-:W1:Y:S08]  /*4890*/  LDC.64 R68, c[0x0][0xb28] ;  /* 0x0002ca00ff447b82 */ /* 0x000e700000000a00 */
[----:B------:R-:W1:Y:S01]  /*48a0*/  LDC.64 R146, c[0x0][0x8b0] ;  /* 0x00022c00ff927b82 */ /* 0x000e620000000a00 */
[----:B---3--:R-:W-:Y:S01]  /*48b0*/  IMAD.IADD R79, R0, 0x1, R79 ;  /* 0x00000001004f7824 */ /* 0x008fe200078e024f */
[----:B------:R-:W-:-:S04]  /*48c0*/  SHF.R.S32.HI R0, RZ, 0x4, R164 ;  /* 0x00000004ff007819 */ /* 0x000fc800000114a4 */
[----:B------:R-:W-:Y:S02]  /*48d0*/  LEA.HI.SX32 R163, R165, R0, 0x1c ;  /* 0x00000000a5a37211 */ /* 0x000fe400078fe2ff */
[----:B------:R-:W3:Y:S08]  /*48e0*/  LDC.64 R144, c[0x0][0x8a8] ;  /* 0x00022a00ff907b82 */ /* 0x000ef00000000a00 */
[----:B--2-4-:R-:W1:Y:S02]  /*48f0*/  LDC R156, c[0x0][0x374] ;  /* 0x0000dd00ff9c7b82 */ /* 0x014e640000000800 */
.L_x_106:
[----:B------:R-:W-:Y:S02]  /*4900*/  LEA R0, R169, UR49, 0x3 ;  /* 0x00000031a9007c11 */ /* 0x000fe4000f8e18ff */
[----:B------:R-:W-:Y:S02]  /*4910*/  SHF.L.U32 R3, R161, 0x1f, RZ ;  /* 0x0000001fa1037819 */ /* 0x000fe400000006ff */
[----:B-1----:R-:W-:Y:S02]  /*4920*/  LEA R16, R169, UR49, 0x4 ;  /* 0x00000031a9107c11 */ /* 0x002fe4000f8e20ff */
[----:B------:R-:W2:Y:S02]  /*4930*/  SYNCS.PHASECHK.TRANS64.TRYWAIT P0, [R0+URZ+0x90], R3 ;  /* 0x00009003000075a7 */ /* 0x000ea400080011ff */
[----:B--2---:R-:W-:Y:S05]  /*4940*/  @!P0 BRA `(.L_x_81) ;  /* 0x0000004000ac8947 */ /* 0x004fea0003800000 */
.L_x_146:
[----:B------:R-:W4:Y:S01]  /*4950*/  LDC.64 R12, c[0x0][0xb10] ;  /* 0x0002c400ff0c7b82 */ /* 0x000f220000000a00 */
[----:B------:R-:W3:Y:S01]  /*4960*/  LDS.128 R16, [R16+0x120] ;  /* 0x0001200010107984 */ /* 0x000ee20000000c00 */
[----:B-1----:R-:W-:Y:S01]  /*4970*/  ISETP.NE.AND P1, PT, R73, 0x1, PT ;  /* 0x000000014900780c */ /* 0x002fe20003f25270 */
[----:B--2---:R-:W-:Y:S01]  /*4980*/  VIADD R0, R0, 0xa0 ;  /* 0x000000a000007836 */ /* 0x004fe20000000000 */
[----:B------:R-:W-:Y:S04]  /*4990*/  ISETP.GE.AND P0, PT, R72, 0x1, PT ;  /* 0x000000014800780c */ /* 0x000fe80003f06270 */
[----:B------:R-:W1:Y:S01]  /*49a0*/  LDC.64 R10, c[0x0][0xb18] ;  /* 0x0002c600ff0a7b82 */ /* 0x000e620000000a00 */
[----:B------:R-:W-:Y:S01]  /*49b0*/  PRMT R0, RZ, 0x654, R0 ;  /* 0x00000654ff007816 */ /* 0x000fe20000000000 */
[----:B------:R-:W-:Y:S01]  /*49c0*/  @!PT LDS RZ, [RZ] ;  /* 0x00000000fffff984 */ /* 0x000fe20000000800 */
[----:B------:R-:W-:Y:S01]  /*49d0*/  @!PT LDS RZ, [RZ] ;  /* 0x00000000fffff984 */ /* 0x000fe20000000800 */
[----:B------:R-:W-:Y:S01]  /*49e0*/  @!PT LDS RZ, [RZ] ;  /* 0x00000000fffff984 */ /* 0x000fe20000000800 */
[----:B------:R-:W-:Y:S01]  /*49f0*/  @!PT LDS RZ, [RZ] ;  /* 0x00000000fffff984 */ /* 0x000fe20000000800 */
[----:B------:R2:W-:Y:S06]  /*4a00*/  MEMBAR.ALL.CTA ;  /* 0x0000000000007992 */ /* 0x0005ec0000008000 */
[----:B--2---:R-:W2:Y:S01]  /*4a10*/  FENCE.VIEW.ASYNC.S ;  /* 0x00000000000073c6 */ /* 0x004ea20000000000 */
[----:B------:R-:W1:Y:S08]  /*4a20*/  @!P1 LDC R14, c[0x0][0xb20] ;  /* 0x0002c800ff0e9b82 */ /* 0x000e700000000800 */
[----:B------:R-:W1:Y:S01]  /*4a30*/  @!P1 LDC R9, c[0x0][0xb0c] ;  /* 0x0002c300ff099b82 */ /* 0x000e620000000800 */
[----:B--2---:R2:W-:Y:S01]  /*4a40*/  SYNCS.ARRIVE.TRANS64.RED.A1T0 RZ, [R0+URZ], RZ ;  /* 0x000000ff00ff79a7 */ /* 0x0045e200081004ff */
[----:B---3--:R-:W-:Y:S04]  /*4a50*/  LOP3.LUT P4, RZ, R18, 0x1, RZ, 0xc0, !PT ;  /* 0x0000000112ff7812 */ /* 0x008fe8000788c0ff */
[----:B------:R-:W-:Y:S09]  /*4a60*/  P2R R168, PR, RZ, 0x10 ;  /* 0x00000010ffa87803 */ /* 0x000ff20000000000 */
[----:B------:R-:W-:Y:S02]  /*4a70*/  @P4 MOV R77, R16 ;  /* 0x00000010004d4202 */ /* 0x000fe40000000f00 */
[----:B------:R-:W-:Y:S01]  /*4a80*/  @P4 LOP3.LUT R75, R17, 0xffff, RZ, 0xc0, !PT ;  /* 0x0000ffff114b4812 */ /* 0x000fe200078ec0ff */
[----:B--2-4-:R-:W-:Y:S06]  /*4a90*/  @!P0 BRA `(.L_x_82) ;  /* 0x0000000000a48947 */ /* 0x014fec0003800000 */
[----:B------:R-:W-:Y:S01]  /*4aa0*/  IMAD.HI.U32 R24, R156, R71, RZ ;  /* 0x000000479c187227 */ /* 0x000fe200078e00ff */
[----:B------:R-:W-:Y:S02]  /*4ab0*/  ISETP.NE.AND P0, PT, R70, 0x1, PT ;  /* 0x000000014600780c */ /* 0x000fe40003f05270 */
[----:B------:R-:W-:Y:S01]  /*4ac0*/  ISETP.NE.AND P2, PT, R72, 0x1, PT ;  /* 0x000000014800780c */ /* 0x000fe20003f45270 */
[-C--:B------:R-:W-:Y:S01]  /*4ad0*/  IMAD.HI.U32 R22, R157, R148.reuse, RZ ;  /* 0x000000949d167227 */ /* 0x080fe200078e00ff */
[----:B------:R-:W-:Y:S02]  /*4ae0*/  SHF.R.U32.HI R23, RZ, R155, R24 ;  /* 0x0000009bff177219 */ /* 0x000fe40000011618 */
[----:B------:R-:W-:Y:S01]  /*4af0*/  ISETP.NE.AND P3, PT, R74, 0x1, PT ;  /* 0x000000014a00780c */ /* 0x000fe20003f65270 */
[----:B------:R-:W-:Y:S01]  /*4b00*/  IMAD.HI.U32 R28, R75, R71, RZ ;  /* 0x000000474b1c7227 */ /* 0x000fe200078e00ff */
[----:B------:R-:W-:Y:S02]  /*4b10*/  SHF.R.U32.HI R22, RZ, R149, R22 ;  /* 0x00000095ff167219 */ /* 0x000fe40000011616 */
[----:B------:R-:W-:Y:S01]  /*4b20*/  SEL R3, R156, R23, !P0 ;  /* 0x000000179c037207 */ /* 0x000fe20004000000 */
[----:B------:R-:W-:Y:S01]  /*4b30*/  IMAD.HI.U32 R26, R77, R148, RZ ;  /* 0x000000944d1a7227 */ /* 0x000fe200078e00ff */
[----:B------:R-:W-:Y:S03]  /*4b40*/  SEL R7, R157, R22, !P3 ;  /* 0x000000169d077207 */ /* 0x000fe60005800000 */
[-C--:B------:R-:W-:Y:S01]  /*4b50*/  IMAD.HI.U32 R22, R3, R68.reuse, RZ ;  /* 0x0000004403167227 */ /* 0x080fe200078e00ff */
[----:B------:R-:W-:Y:S03]  /*4b60*/  SHF.R.U32.HI R26, RZ, R149, R26 ;  /* 0x00000095ff1a7219 */ /* 0x000fe6000001161a */
[----:B------:R-:W-:Y:S01]  /*4b70*/  IMAD.HI.U32 R24, R7, R68, RZ ;  /* 0x0000004407187227 */ /* 0x000fe200078e00ff */
[----:B------:R-:W-:Y:S02]  /*4b80*/  @P2 SHF.R.U32.HI R3, RZ, R69, R22 ;  /* 0x00000045ff032219 */ /* 0x000fe40000011616 */
[----:B------:R-:W-:Y:S02]  /*4b90*/  SHF.R.U32.HI R22, RZ, R155, R28 ;  /* 0x0000009bff167219 */ /* 0x000fe4000001161c */
[----:B------:R-:W-:Y:S01]  /*4ba0*/  @P2 SHF.R.U32.HI R7, RZ, R69, R24 ;  /* 0x00000045ff072219 */ /* 0x000fe20000011618 */
[C---:B------:R-:W-:Y:S01]  /*4bb0*/  IMAD R2, R72.reuse, R3, RZ ;  /* 0x0000000348027224 */ /* 0x040fe200078e02ff */
[----:B------:R-:W-:Y:S02]  /*4bc0*/  SEL R5, R75, R22, !P0 ;  /* 0x000000164b057207 */ /* 0x000fe40004000000 */
[----:B------:R-:W-:Y:S01]  /*4bd0*/  SEL R3, R77, R26, !P3 ;  /* 0x0000001a4d037207 */ /* 0x000fe20005800000 */
[----:B------:R-:W-:Y:S01]  /*4be0*/  IMAD R4, R72, R7, RZ ;  /* 0x0000000748047224 */ /* 0x000fe200078e02ff */
[C---:B------:R-:W-:Y:S01]  /*4bf0*/  ISETP.GE.AND P0, PT, R5.reuse, R2, PT ;  /* 0x000000020500720c */ /* 0x040fe20003f06270 */
[----:B------:R-:W-:Y:S03]  /*4c00*/  IMAD.HI.U32 R6, R5, R68, RZ ;  /* 0x0000004405067227 */ /* 0x000fe600078e00ff */
[----:B------:R-:W-:Y:S01]  /*4c10*/  ISETP.GE.OR P0, PT, R3, R4, P0 ;  /* 0x000000040300720c */ /* 0x000fe20000706670 */
[----:B------:R-:W-:Y:S01]  /*4c20*/  IMAD.MOV R4, RZ, RZ, -R3 ;  /* 0x000000ffff047224 */ /* 0x000fe200078e0a03 */
[-C--:B------:R-:W-:Y:S03]  /*4c30*/  SHF.R.U32.HI R6, RZ, R69.reuse, R6 ;  /* 0x00000045ff067219 */ /* 0x080fe60000011606 */
[----:B------:R-:W-:Y:S01]  /*4c40*/  IMAD R77, R74, R4, R77 ;  /* 0x000000044a4d7224 */ /* 0x000fe200078e024d */
[----:B------:R-:W-:Y:S05]  /*4c50*/  SEL R15, R5, R6, !P2 ;  /* 0x00000006050f7207 */ /* 0x000fea0005000000 */
[----:B------:R-:W-:Y:S02]  /*4c60*/  IMAD.MOV R6, RZ, RZ, -R15 ;  /* 0x000000ffff067224 */ /* 0x000fe400078e0a0f */
[C---:B------:R-:W-:Y:S04]  /*4c70*/  @!P0 IMAD.HI.U32 R2, R3.reuse, R68, RZ ;  /* 0x0000004403028227 */ /* 0x040fe800078e00ff */
[----:B------:R-:W-:Y:S01]  /*4c80*/  IMAD R6, R72, R6, R5 ;  /* 0x0000000648067224 */ /* 0x000fe200078e0205 */
[----:B------:R-:W-:Y:S04]  /*4c90*/  @!P0 SHF.R.U32.HI R2, RZ, R69, R2 ;  /* 0x00000045ff028219 */ /* 0x000fe80000011602 */
[----:B------:R-:W-:Y:S02]  /*4ca0*/  @!P0 SEL R0, R3, R2, !P2 ;  /* 0x0000000203008207 */ /* 0x000fe40005000000 */
[----:B------:R-:W-:Y:S02]  /*4cb0*/  IADD3 R2, PT, PT, -R5, RZ, RZ ;  /* 0x000000ff05027210 */ /* 0x000fe40007ffe1ff */
[----:B------:R-:W-:Y:S01]  /*4cc0*/  @!P0 IADD3 R8, PT, PT, R15, -R0, RZ ;  /* 0x800000000f088210 */ /* 0x000fe20007ffe0ff */
[----:B------:R-:W-:Y:S02]  /*4cd0*/  @!P0 IMAD R0, R7, R6, R0 ;  /* 0x0000000607008224 */ /* 0x000fe400078e0200 */
[----:B------:R-:W-:Y:S02]  /*4ce0*/  IMAD R75, R70, R2, R75 ;  /* 0x00000002464b7224 */ /* 0x000fe400078e024b */
[----:B------:R-:W-:Y:S02]  /*4cf0*/  @!P0 IMAD R5, R8, R72, R3 ;  /* 0x0000004808058224 */ /* 0x000fe400078e0203 */
[----:B------:R-:W-:Y:S04]  /*4d00*/  @!P0 IMAD.MOV.U32 R3, RZ, RZ, R0 ;  /* 0x000000ffff038224 */ /* 0x000fe800078e0000 */
[----:B------:R-:W-:Y:S02]  /*4d10*/  IMAD R77, R3, R74, R77 ;  /* 0x0000004a034d7224 */ /* 0x000fe400078e024d */
[----:B------:R-:W-:Y:S07]  /*4d20*/  IMAD R75, R5, R70, R75 ;  /* 0x00000046054b7224 */ /* 0x000fee00078e024b */
.L_x_82:
[----:B-1----:R-:W-:Y:S01]  /*4d30*/  @!P1 ISETP.NE.AND P0, PT, R10, 0x1, PT ;  /* 0x000000010a00980c */ /* 0x002fe20003f05270 */
[----:B------:R-:W-:Y:S01]  /*4d40*/  @!P1 IMAD.HI.U32 R0, R77, R12, RZ ;  /* 0x0000000c4d009227 */ /* 0x000fe200078e00ff */
[----:B------:R-:W-:Y:S01]  /*4d50*/  @!P1 ISETP.NE.AND P2, PT, R9, 0x1, PT ;  /* 0x000000010900980c */ /* 0x000fe20003f45270 */
[----:B------:R-:W-:Y:S01]  /*4d60*/  ULOP3.LUT UP0, URZ, UR48, 0x1b0, URZ, 0xc0, !UPT ;  /* 0x000001b030ff7892 */ /* 0x000fe2000f80c0ff */
[----:B------:R-:W-:Y:S01]  /*4d70*/  R2UR UR42, R21 ;  /* 0x00000000152a72ca */ /* 0x000fe200000e0000 */
[----:B------:R-:W-:Y:S01]  /*4d80*/  @!P1 IMAD.HI.U32 R3, R75, R11, RZ ;  /* 0x0000000b4b039227 */ /* 0x000fe200078e00ff */
[----:B------:R-:W-:Y:S02]  /*4d90*/  @!P1 SHF.R.U32.HI R0, RZ, R13, R0 ;  /* 0x0000000dff009219 */ /* 0x000fe40000011600 */
[----:B------:R-:W-:Y:S01]  /*4da0*/  R2UR UR41, R20 ;  /* 0x00000000142972ca */ /* 0x000fe200000e0000 */
[----:B------:R-:W-:Y:S01]  /*4db0*/  VIADD R169, R169, 0x1 ;  /* 0x00000001a9a97836 */ /* 0x000fe20000000000 */
[----:B------:R-:W-:Y:S02]  /*4dc0*/  @!P1 SHF.R.U32.HI R2, RZ, R14, R3 ;  /* 0x0000000eff029219 */ /* 0x000fe40000011603 */
[----:B------:R-:W-:Y:S02]  /*4dd0*/  @!P1 SEL R3, R77, R0, !P2 ;  /* 0x000000004d039207 */ /* 0x000fe40005000000 */
[----:B------:R-:W-:Y:S02]  /*4de0*/  @!P1 SEL R2, R75, R2, !P0 ;  /* 0x000000024b029207 */ /* 0x000fe40004000000 */
[----:B------:R-:W-:Y:S01]  /*4df0*/  @P4 SHF.R.U32.HI R158, RZ, 0x10, R17 ;  /* 0x00000010ff9e4819 */ /* 0x000fe20000011611 */
[----:B------:R-:W-:Y:S02]  /*4e00*/  USHF.L.U32 UR42, UR42, 0x7, URZ ;  /* 0x000000072a2a7899 */ /* 0x000fe400080006ff */
[----:B------:R-:W-:Y:S02]  /*4e10*/  @!P1 IMAD.IADD R0, R2, 0x1, -R3 ;  /* 0x0000000102009824 */ /* 0x000fe400078e0a03 */
[----:B------:R-:W-:Y:S01]  /*4e20*/  @!P1 IMAD.IADD R2, R3, 0x1, -R2 ;  /* 0x0000000103029824 */ /* 0x000fe200078e0a02 */
[----:B------:R-:W-:Y:S01]  /*4e30*/  USHF.L.U32 UR41, UR41, 0x7, URZ ;  /* 0x0000000729297899 */ /* 0x000fe200080006ff */
[----:B------:R-:W-:Y:S02]  /*4e40*/  @!P1 IMAD R77, R0, R9, R77 ;  /* 0x00000009004d9224 */ /* 0x000fe400078e024d */
[----:B------:R-:W-:Y:S01]  /*4e50*/  @!P1 IMAD R75, R2, R10, R75 ;  /* 0x0000000a024b9224 */ /* 0x000fe200078e024b */
[----:B------:R-:W-:Y:S08]  /*4e60*/  BRA.U !UP0, `(.L_x_83) ;  /* 0x0000000108407547 */ /* 0x000ff0000b800000 */
[----:B------:R-:W1:Y:S01]  /*4e70*/  LDCU.64 UR8, c[0x4][0x80] ;  /* 0x01001000ff0877ac */ /* 0x000e620008000a00 */
[----:B------:R-:W-:Y:S01]  /*4e80*/  MOV R3, 0x0 ;  /* 0x0000000000037802 */ /* 0x000fe20000000f00 */
[----:B------:R-:W-:Y:S02]  /*4e90*/  HFMA2 R12, -RZ, RZ, 0, 5.9604644775390625e-08 ;  /* 0x00000001ff0c7431 */ /* 0x000fe400000001ff */
[----:B------:R-:W-:Y:S02]  /*4ea0*/  IMAD.MOV.U32 R8, RZ, RZ, 0x70 ;  /* 0x00000070ff087424 */ /* 0x000fe400078e00ff */
[----:B------:R-:W-:Y:S01]  /*4eb0*/  IMAD.MOV.U32 R13, RZ, RZ, RZ ;  /* 0x000000ffff0d7224 */ /* 0x000fe200078e00ff */
[----:B------:R-:W2:Y:S01]  /*4ec0*/  LDCU.64 UR6, c[0x4][0x88] ;  /* 0x01001100ff0677ac */ /* 0x000ea20008000a00 */
[----:B------:R-:W3:Y:S01]  /*4ed0*/  LDC.64 R2, c[0x4][R3] ;  /* 0x0100000003027b82 */ /* 0x000ee20000000a00 */
[----:B------:R-:W4:Y:S01]  /*4ee0*/  LDCU.64 UR4, c[0x4][0x8] ;  /* 0x01000100ff0477ac */ /* 0x000f220008000a00 */
[----:B-1----:R-:W-:Y:S01]  /*4ef0*/  MOV R5, UR9 ;  /* 0x0000000900057c02 */ /* 0x002fe20008000f00 */
[----:B------:R-:W-:Y:S01]  /*4f00*/  IMAD.U32 R4, RZ, RZ, UR8 ;  /* 0x00000008ff047e24 */ /* 0x000fe2000f8e00ff */
[----:B--2---:R-:W-:Y:S01]  /*4f10*/  MOV R7, UR7 ;  /* 0x0000000700077c02 */ /* 0x004fe20008000f00 */
[----:B------:R-:W-:Y:S01]  /*4f20*/  IMAD.U32 R6, RZ, RZ, UR6 ;  /* 0x00000006ff067e24 */ /* 0x000fe2000f8e00ff */
[----:B----4-:R-:W-:Y:S01]  /*4f30*/  MOV R11, UR5 ;  /* 0x00000005000b7c02 */ /* 0x010fe20008000f00 */
[----:B------:R-:W-:Y:S02]  /*4f40*/  IMAD.U32 R10, RZ, RZ, UR4 ;  /* 0x00000004ff0a7e24 */ /* 0x000fe4000f8e00ff */
[----:B------:R-:W-:Y:S07]  /*4f50*/  LEPC R20, `(.L_x_83) ;  /* 0x000000001014794e */ /* 0x000fee0000000000 */
[----:B---3-5:R-:W-:Y:S05]  /*4f60*/  CALL.ABS.NOINC R2 ;  /* 0x0000000002007343 */ /* 0x028fea0003c00000 */
.L_x_83:
[----:B------:R-:W-:Y:S01]  /*4f70*/  LOP3.LUT P0, RZ, R166, 0x1b0, RZ, 0xc0, !PT ;  /* 0x000001b0a6ff7812 */ /* 0x000fe2000780c0ff */
[----:B------:R-:W-:Y:S11]  /*4f80*/  BSSY.RECONVERGENT B6, `(.L_x_84) ;  /* 0x0000013000067945 */ /* 0x000ff60003800200 */
[----:B------:R-:W-:Y:S01]  /*4f90*/  @!UPT UIADD3 URZ, UPT, UPT, URZ, URZ, URZ ;  /* 0x000000fffffff290 */ /* 0x000fe2000fffe0ff */
[----:B------:R-:W-:Y:S05]  /*4fa0*/  @!P0 BRA `(.L_x_85) ;  /* 0x0000000000408947 */ /* 0x000fea0003800000 */
        /* <DEDUP_REMOVED lines=16> */
.L_x_85:
[----:B------:R-:W-:Y:S05]  /*50b0*/  BSYNC.RECONVERGENT B6 ;  /* 0x0000000000067941 */ /* 0x000fea0003800200 */
.L_x_84:
[----:B------:R-:W-:Y:S01]  /*50c0*/  ISETP.NE.U32.AND P4, PT, R146, RZ, PT ;  /* 0x000000ff9200720c */ /* 0x000fe20003f85070 */
[----:B------:R-:W-:Y:S01]  /*50d0*/  UISETP.NE.AND UP2, UPT, UR50, URZ, UPT ;  /* 0x000000ff3200728c */ /* 0x000fe2000bf45270 */
[----:B------:R-:W-:Y:S01]  /*50e0*/  ISETP.NE.U32.AND P2, PT, RZ, UR38, PT ;  /* 0x00000026ff007c0c */ /* 0x000fe2000bf45070 */
[----:B------:R-:W-:Y:S01]  /*50f0*/  UISETP.NE.U32.AND UP1, UPT, UR44, URZ, UPT ;  /* 0x000000ff2c00728c */ /* 0x000fe2000bf25070 */
[----:B------:R-:W-:Y:S01]  /*5100*/  ISETP.NE.AND.EX P4, PT, R147, RZ, PT, P4 ;  /* 0x000000ff9300720c */ /* 0x000fe20003f85340 */
[----:B------:R-:W-:Y:S01]  /*5110*/  UPLOP3.LUT UP0, UPT, UPT, UPT, UPT, 0x40, 0x4 ;  /* 0x000000000004789c */ /* 0x000fe20003f0e870 */
[----:B------:R-:W-:Y:S01]  /*5120*/  ISETP.NE.AND.EX P2, PT, RZ, UR39, PT, P2 ;  /* 0x00000027ff007c0c */ /* 0x000fe2000bf45320 */
[----:B------:R-:W-:Y:S01]  /*5130*/  UISETP.NE.AND.EX UP1, UPT, UR45, URZ, UPT, UP1 ;  /* 0x000000ff2d00728c */ /* 0x000fe2000bf25310 */
[----:B------:R-:W-:Y:S04]  /*5140*/  PLOP3.LUT P1, PT, PT, PT, UP2, 0x80, 0x8 ;  /* 0x000000000008781c */ /* 0x000fe80003f2f028 */
[----:B------:R-:W-:Y:S06]  /*5150*/  @UP2 UPLOP3.LUT UP0, UPT, UPT, UPT, UP1, 0x80, 0x8 ;  /* 0x000000000008289c */ /* 0x000fec0003f0f010 */
[----:B------:R-:W-:Y:S01]  /*5160*/  PLOP3.LUT P0, PT, PT, PT, UP0, 0x80, 0x8 ;  /* 0x000000000008781c */ /* 0x000fe20003f0f008 */
[----:B------:R-:W-:Y:S01]  /*5170*/  @!UPT UIADD3 URZ, UPT, UPT, URZ, URZ, URZ ;  /* 0x000000fffffff290 */ /* 0x000fe2000fffe0ff */
[----:B------:R-:W-:Y:S11]  /*5180*/  BRA.U !UP1, `(.L_x_86) ;  /* 0x0000000109387547 */ /* 0x000ff6000b800000 */
[----:B------:R-:W-:Y:S01]  /*5190*/  UISETP.NE.U32.AND UP0, UPT, UR38, URZ, UPT ;  /* 0x000000ff2600728c */ /* 0x000fe2000bf05070 */
[----:B------:R-:W-:Y:S02]  /*51a0*/  HFMA2 R0, -RZ, RZ, 0, 5.9604644775390625e-08 ;  /* 0x00000001ff007431 */ /* 0x000fe400000001ff */
[----:B------:R-:W-:Y:S01]  /*51b0*/  IMAD.MOV.U32 R151, RZ, RZ, 0x1 ;  /* 0x00000001ff977424 */ /* 0x000fe200078e00ff */
[----:B------:R-:W-:Y:S06]  /*51c0*/  UISETP.NE.AND.EX UP0, UPT, UR39, URZ, UPT, UP0 ;  /* 0x000000ff2700728c */ /* 0x000fec000bf05300 */
[----:B------:R-:W-:Y:S05]  /*51d0*/  PLOP3.LUT P3, PT, PT, PT, UP0, 0x80, 0x8 ;  /* 0x000000000008781c */ /* 0x000fea0003f6f008 */
[----:B------:R-:W1:Y:S01]  /*51e0*/  @UP0 LDCU.64 UR6, c[0x0][0x888] ;  /* 0x00011100ff0607ac */ /* 0x000e620008000a00 */
[----:B------:R-:W-:Y:S07]  /*51f0*/  @UP0 UIMAD UR4, UR36, UR44, URZ ;  /* 0x0000002c240402a4 */ /* 0x000fee000f8e02ff */
[----:B------:R-:W-:Y:S01]  /*5200*/  @!P3 PRMT R151, R0, 0x7610, R151 ;  /* 0x000076100097b816 */ /* 0x000fe20000000097 */
[----:B-1----:R-:W-:Y:S03]  /*5210*/  @UP0 UIMAD.WIDE UR6, UR4, 0x4, UR6 ;  /* 0x00000004040608a5 */ /* 0x002fe6000f8e0206 */
[----:B------:R-:W1:Y:S03]  /*5220*/  @!UP0 LDCU UR4, c[0x0][0x880] ;  /* 0x00011000ff0487ac */ /* 0x000e660008000800 */
[----:B------:R-:W-:Y:S01]  /*5230*/  IMAD.U32 R2, RZ, RZ, UR6 ;  /* 0x00000006ff027e24 */ /* 0x000fe2000f8e00ff */
[----:B------:R-:W-:Y:S05]  /*5240*/  MOV R3, UR7 ;  /* 0x0000000700037c02 */ /* 0x000fea0008000f00 */
[----:B-----5:R2:W5:Y:S02]  /*5250*/  @P3 LDG.E R82, desc[UR46][R2.64] ;  /* 0x0000002e02523981 */ /* 0x020564000c1e1900 */
[----:B-12---:R-:W-:Y:S02]  /*5260*/  @!P3 IMAD.U32 R82, RZ, RZ, UR4 ;  /* 0x00000004ff52be24 */ /* 0x006fe4000f8e00ff */
.L_x_86:
[----:B------:R-:W-:Y:S05]  /*5270*/  @!P4 BRA `(.L_x_87) ;  /* 0x000000000020c947 */ /* 0x000fea0003800000 */
[----:B------:R-:W-:Y:S04]  /*5280*/  ISETP.NE.U32.AND P3, PT, R144, RZ, PT ;  /* 0x000000ff9000720c */ /* 0x000fe80003f65070 */
[----:B------:R-:W-:Y:S11]  /*5290*/  ISETP.NE.AND.EX P3, PT, R145, RZ, PT, P3 ;  /* 0x000000ff9100720c */ /* 0x000ff60003f65330 */
[----:B------:R-:W-:Y:S02]  /*52a0*/  @!UPT UIADD3 URZ, UPT, UPT, URZ, URZ, URZ ;  /* 0x000000fffffff290 */ /* 0x000fe4000fffe0ff */
[----:B------:R-:W1:Y:S01]  /*52b0*/  @P3 LDC.64 R2, c[0x0][0x8a8] ;  /* 0x00022a00ff023b82 */ /* 0x000e620000000a00 */
[----:B------:R-:W-:Y:S04]  /*52c0*/  @P3 IMAD R0, R146, UR36, RZ ;  /* 0x0000002492003c24 */ /* 0x000fe8000f8e02ff */
[----:B-1----:R-:W-:Y:S05]  /*52d0*/  @P3 IMAD.WIDE R2, R0, 0x4, R2 ;  /* 0x0000000400023825 */ /* 0x002fea00078e0202 */
[----:B-----5:R1:W5:Y:S02]  /*52e0*/  @P3 LDG.E R78, desc[UR46][R2.64] ;  /* 0x0000002e024e3981 */ /* 0x020364000c1e1900 */
[----:B-1----:R-:W2:Y:S02]  /*52f0*/  @!P3 LDC R78, c[0x0][0x8a0] ;  /* 0x00022800ff4ebb82 */ /* 0x002ea40000000800 */
.L_x_87:
[----:B-----5:R-:W-:Y:S01]  /*5300*/  ISETP.NE.AND P4, PT, R82, RZ, PT ;  /* 0x000000ff5200720c */ /* 0x020fe20003f85270 */
[----:B------:R-:W-:Y:S01]  /*5310*/  BSSY B1, `(.L_x_88) ;  /* 0x0000048000017945 */ /* 0x000fe20003800000 */
[----:B------:R-:W-:Y:S01]  /*5320*/  SEL R7, RZ, 0xffffffff, P2 ;  /* 0xffffffffff077807 */ /* 0x000fe20001000000 */
[----:B------:R-:W-:Y:S01]  /*5330*/  IMAD.MOV.U32 R117, RZ, RZ, 0x1 ;  /* 0x00000001ff757424 */ /* 0x000fe200078e00ff */
[----:B------:R-:W-:Y:S01]  /*5340*/  LOP3.LUT P3, RZ, R151, 0xff, RZ, 0xc0, !PT ;  /* 0x000000ff97ff7812 */ /* 0x000fe2000786c0ff */
[----:B------:R-:W-:Y:S01]  /*5350*/  IMAD R80, R76, 0x80, R79 ;  /* 0x000000804c507824 */ /* 0x000fe200078e024f */
[----:B------:R-:W-:Y:S02]  /*5360*/  @P1 SEL R0, RZ, 0xffffffff, P4 ;  /* 0xffffffffff001807 */ /* 0x000fe40002000000 */
[----:B------:R-:W-:Y:S02]  /*5370*/  CS2R R98, SRZ ;  /* 0x0000000000627805 */ /* 0x000fe4000001ff00 */
[----:B------:R-:W-:Y:S02]  /*5380*/  LEA R3, R160, UR49, 0x3 ;  /* 0x00000031a0037c11 */ /* 0x000fe4000f8e18ff */
[----:B------:R-:W-:Y:S02]  /*5390*/  CS2R R96, SRZ ;  /* 0x0000000000607805 */ /* 0x000fe4000001ff00 */
[----:B------:R-:W-:Y:S02]  /*53a0*/  @P0 SEL R0, R7, R0, !P3 ;  /* 0x0000000007000207 */ /* 0x000fe40005800000 */
[----:B------:R-:W-:Y:S02]  /*53b0*/  CS2R R94, SRZ ;  /* 0x00000000005e7805 */ /* 0x000fe4000001ff00 */
[----:B------:R-:W-:Y:S02]  /*53c0*/  LEA R116, R76, UR49, 0x3 ;  /* 0x000000314c747c11 */ /* 0x000fe4000f8e18ff */
[----:B------:R-:W-:Y:S02]  /*53d0*/  CS2R R92, SRZ ;  /* 0x00000000005c7805 */ /* 0x000fe4000001ff00 */
[----:B------:R-:W-:Y:S02]  /*53e0*/  @P1 LOP3.LUT R0, R0, 0x1, RZ, 0xc0, !PT ;  /* 0x0000000100001812 */ /* 0x000fe400078ec0ff */
[----:B------:R-:W-:Y:S02]  /*53f0*/  CS2R R90, SRZ ;  /* 0x00000000005a7805 */ /* 0x000fe4000001ff00 */
[----:B------:R-:W-:Y:S02]  /*5400*/  SHF.L.U32 R5, R162, 0x1f, RZ ;  /* 0x0000001fa2057819 */ /* 0x000fe400000006ff */
[----:B------:R-:W-:Y:S02]  /*5410*/  CS2R R88, SRZ ;  /* 0x0000000000587805 */ /* 0x000fe4000001ff00 */
[----:B------:R-:W-:Y:S02]  /*5420*/  ISETP.NE.U32.OR P6, PT, R0, 0x1, !P1 ;  /* 0x000000010000780c */ /* 0x000fe40004fc5470 */
[----:B------:R-:W-:Y:S02]  /*5430*/  CS2R R102, SRZ ;  /* 0x0000000000667805 */ /* 0x000fe4000001ff00 */
[----:B------:R-:W-:Y:S02]  /*5440*/  PLOP3.LUT P2, PT, PT, PT, UP1, 0x80, 0x8 ;  /* 0x000000000008781c */ /* 0x000fe40003f4f018 */
[----:B------:R-:W-:Y:S02]  /*5450*/  CS2R R100, SRZ ;  /* 0x0000000000647805 */ /* 0x000fe4000001ff00 */
[----:B------:R-:W-:Y:S02]  /*5460*/  SEL R0, RZ, 0xffffffff, P4 ;  /* 0xffffffffff007807 */ /* 0x000fe40002000000 */
[----:B------:R-:W-:Y:S03]  /*5470*/  P2R R104, PR, RZ, 0x40 ;  /* 0x00000040ff687803 */ /* 0x000fe60000000000 */
[----:B------:R-:W-:Y:S04]  /*5480*/  @P6 SHF.L.U32 R2, R159, 0x1f, RZ ;  /* 0x0000001f9f026819 */ /* 0x000fe800000006ff */
[----:B------:R-:W-:Y:S01]  /*5490*/  @P2 SEL R0, R7, R0, !P3 ;  /* 0x0000000007002207 */ /* 0x000fe20005800000 */
[----:B------:R-:W1:Y:S03]  /*54a0*/  @P6 SYNCS.PHASECHK.TRANS64.TRYWAIT P1, [R3+URZ+0x60], R2 ;  /* 0x00006002030065a7 */ /* 0x000e6600080211ff */
[----:B------:R-:W-:Y:S04]  /*54b0*/  LOP3.LUT R0, R0, 0x1, RZ, 0xc0, !PT ;  /* 0x0000000100007812 */ /* 0x000fe800078ec0ff */
[----:B------:R-:W-:Y:S04]  /*54c0*/  ISETP.NE.U32.AND P5, PT, R0, 0x1, PT ;  /* 0x000000010000780c */ /* 0x000fe80003fa5070 */
[----:B------:R-:W-:Y:S01]  /*54d0*/  P2R R118, PR, RZ, 0x20 ;  /* 0x00000020ff767803 */ /* 0x000fe20000000000 */
[----:B------:R3:W4:Y:S01]  /*54e0*/  SYNCS.PHASECHK.TRANS64.TRYWAIT P0, [R116+URZ+0xb0], R5 ;  /* 0x0000b005740075a7 */ /* 0x00072200080011ff */
[----:B-1----:R-:W-:Y:S01]  /*54f0*/  @P6 SEL R117, RZ, 0x1, !P1 ;  /* 0x00000001ff756807 */ /* 0x002fe20004800000 */
[----:B---3--:R-:W-:Y:S06]  /*5500*/  @!P6 BRA `(.L_x_89) ;  /* 0x0000000000a0e947 */ /* 0x008fec0003800000 */
[----:B------:R-:W-:Y:S01]  /*5510*/  @P5 IMAD R7, R160, 0x2000, R153 ;  /* 0x00002000a0075824 */ /* 0x000fe200078e0299 */
[----:B------:R-:W-:Y:S01]  /*5520*/  ISETP.NE.AND P1, PT, R117, RZ, PT ;  /* 0x000000ff7500720c */ /* 0x000fe20003f25270 */
[----:B------:R-:W-:Y:S01]  /*5530*/  BSSY B0, `(.L_x_90) ;  /* 0x0000011000007945 */ /* 0x000fe20003800000 */
[----:B------:R-:W-:Y:S01]  /*5540*/  CS2R R102, SRZ ;  /* 0x0000000000667805 */ /* 0x000fe2000001ff00 */
[----:B------:R-:W-:Y:S01]  /*5550*/  @P5 VIADD R2, R7, UR49 ;  /* 0x0000003107025c36 */ /* 0x000fe20008000000 */
[----:B------:R-:W-:Y:S02]  /*5560*/  CS2R R100, SRZ ;  /* 0x0000000000647805 */ /* 0x000fe4000001ff00 */
[----:B------:R-:W-:Y:S02]  /*5570*/  CS2R R90, SRZ ;  /* 0x00000000005a7805 */ /* 0x000fe4000001ff00 */
[----:B------:R-:W-:Y:S01]  /*5580*/  CS2R R88, SRZ ;  /* 0x0000000000587805 */ /* 0x000fe2000001ff00 */
[--C-:B------:R-:W-:Y:S01]  /*5590*/  @P5 IMAD.IADD R6, R165, 0x1, R2.reuse ;  /* 0x00000001a5065824 */ /* 0x100fe200078e0202 */
[----:B------:R-:W-:Y:S01]  /*55a0*/  CS2R R94, SRZ ;  /* 0x00000000005e7805 */ /* 0x000fe2000001ff00 */
[--C-:B------:R-:W-:Y:S01]  /*55b0*/  @P5 IMAD.IADD R4, R164, 0x1, R2.reuse ;  /* 0x00000001a4045824 */ /* 0x100fe200078e0202 */
[----:B------:R-:W-:Y:S01]  /*55c0*/  CS2R R92, SRZ ;  /* 0x00000000005c7805 */ /* 0x000fe2000001ff00 */
[----:B------:R-:W-:Y:S01]  /*55d0*/  @P5 IMAD R2, R163, 0x10, R2 ;  /* 0x00000010a3025824 */ /* 0x000fe200078e0202 */
[----:B------:R-:W-:Y:S02]  /*55e0*/  CS2R R98, SRZ ;  /* 0x0000000000627805 */ /* 0x000fe4000001ff00 */
[----:B------:R-:W-:Y:S01]  /*55f0*/  CS2R R96, SRZ ;  /* 0x0000000000607805 */ /* 0x000fe2000001ff00 */
[----:B------:R-:W-:Y:S06]  /*5600*/  @P1 BRA `(.L_x_91) ;  /* 0x00000000000c1947 */ /* 0x000fec0003800000 */
[----:B------:R-:W-:Y:S04]  /*5610*/  SHF.L.U32 R0, R159, 0x1f, RZ ;  /* 0x0000001f9f007819 */ /* 0x000fe800000006ff */
[----:B------:R-:W1:Y:S02]  /*5620*/  SYNCS.PHASECHK.TRANS64.TRYWAIT P1, [R3+URZ+0x60], R0 ;  /* 0x00006000030075a7 */ /* 0x000e6400080211ff */
[----:B-1----:R-:W-:Y:S05]  /*5630*/  @!P1 BRA `(.L_x_92) ;  /* 0x0000003400849947 */ /* 0x002fea0003800000 */
.L_x_91:
[----:B------:R-:W-:Y:S05]  /*5640*/  BSYNC B0 ;  /* 0x0000000000007941 */ /* 0x000fea0003800000 */
.L_x_90:
[----:B------:R-:W-:Y:S01]  /*5650*/  ISETP.NE.AND P1, PT, R118, RZ, PT ;  /* 0x000000ff7600720c */ /* 0x000fe20003f25270 */
[----:B-1----:R-:W-:Y:S02]  /*5660*/  VIADD R3, R3, 0x70 ;  /* 0x0000007003037836 */ /* 0x002fe40000000000 */
[----:B------:R-:W-:Y:S02]  /*5670*/  IMAD.U32 R0, RZ, RZ, UR37 ;  /* 0x00000025ff007e24 */ /* 0x000fe4000f8e00ff */
[----:B------:R-:W-:Y:S03]  /*5680*/  VIADD R160, R160, 0x1 ;  /* 0x00000001a0a07836 */ /* 0x000fe60000000000 */
[----:B------:R-:W-:Y:S05]  /*5690*/  PRMT R0, R0, 0x654, R3 ;  /* 0x0000065400007816 */ /* 0x000fea0000000003 */
[----:B------:R1:W3:Y:S04]  /*56a0*/  @P1 LDS.128 R100, [R7+UR49+0x200] ;  /* 0x0002003107641984 */ /* 0x0002e80008000c00 */
[----:B------:R1:W1:Y:S04]  /*56b0*/  @P1 LDS.128 R88, [R6+0x200] ;  /* 0x0002000006581984 */ /* 0x0002680000000c00 */
[----:B------:R1:W1:Y:S04]  /*56c0*/  @P1 LDS.128 R92, [R4+0x200] ;  /* 0x00020000045c1984 */ /* 0x0002680000000c00 */
[----:B------:R1:W1:Y:S01]  /*56d0*/  @P1 LDS.128 R96, [R2+0x200] ;  /* 0x0002000002601984 */ /* 0x0002620000000c00 */
[C---:B------:R-:W-:Y:S01]  /*56e0*/  ISETP.NE.AND P1, PT, R160.reuse, 0x2, PT ;  /* 0x00000002a000780c */ /* 0x040fe20003f25270 */
[----:B------:R-:W-:Y:S01]  /*56f0*/  @!PT LDS RZ, [RZ] ;  /* 0x00000000fffff984 */ /* 0x000fe20000000800 */
[----:B------:R-:W-:Y:S01]  /*5700*/  @!PT LDS RZ, [RZ] ;  /* 0x00000000fffff984 */ /* 0x000fe20000000800 */
[----:B------:R-:W-:Y:S01]  /*5710*/  @!PT LDS RZ, [RZ] ;  /* 0x00000000fffff984 */ /* 0x000fe20000000800 */
[----:B------:R-:W-:Y:S01]  /*5720*/  @!PT LDS RZ, [RZ] ;  /* 0x00000000fffff984 */ /* 0x000fe20000000800 */
[----:B------:R5:W-:Y:S06]  /*5730*/  MEMBAR.ALL.CTA ;  /* 0x0000000000007992 */ /* 0x000bec0000008000 */
[----:B-----5:R-:W5:Y:S01]  /*5740*/  FENCE.VIEW.ASYNC.S ;  /* 0x00000000000073c6 */ /* 0x020f620000000000 */
[----:B------:R-:W-:Y:S01]  /*5750*/  SEL R160, R160, RZ, P1 ;  /* 0x000000ffa0a07207 */ /* 0x000fe20000800000 */
[----:B-----5:R5:W-:Y:S02]  /*5760*/  SYNCS.ARRIVE.TRANS64.RED.A1T0 RZ, [R0+URZ], RZ ;  /* 0x000000ff00ff79a7 */ /* 0x020be400081004ff */
[----:B-----5:R-:W-:Y:S04]  /*5770*/  SEL R0, RZ, 0x1, P1 ;  /* 0x00000001ff007807 */ /* 0x020fe80000800000 */
[----:B---3--:R-:W-:Y:S02]  /*5780*/  LOP3.LUT R159, R159, R0, RZ, 0x3c, !PT ;  /* 0x000000009f9f7212 */ /* 0x008fe400078e3cff */
.L_x_89:
[----:B------:R-:W-:Y:S05]  /*5790*/  BSYNC B1 ;  /* 0x0000000000017941 */ /* 0x000fea0003800000 */
.L_x_88:
[----:B------:R-:W-:Y:S04]  /*57a0*/  SHF.R.U32.HI R3, RZ, 0x15, R80 ;  /* 0x00000015ff037819 */ /* 0x000fe80000011650 */
[----:B------:R-:W-:Y:S01]  /*57b0*/  LOP3.LUT P1, RZ, R3, 0x3, R154, 0x48, !PT ;  /* 0x0000000303ff7812 */ /* 0x000fe2000782489a */
[----:B------:R-:W-:Y:S01]  /*57c0*/  @!UPT UIADD3 URZ, UPT, UPT, URZ, URZ, URZ ;  /* 0x000000fffffff290 */ /* 0x000fe2000fffe0ff */
[----:B----4-:R-:W-:Y:S11]  /*57d0*/  @P0 BRA `(.L_x_93) ;  /* 0x0000000000080947 */ /* 0x010ff60003800000 */
[----:B------:R-:W3:Y:S02]  /*57e0*/  SYNCS.PHASECHK.TRANS64.TRYWAIT P0, [R116+URZ+0xb0], R5 ;  /* 0x0000b005740075a7 */ /* 0x000ee400080011ff */
[----:B---3--:R-:W-:Y:S05]  /*57f0*/  @!P0 BRA `(.L_x_94) ;  /* 0x0000003400288947 */ /* 0x008fea0003800000 */
.L_x_93:
[----:B------:R-:W-:Y:S05]  /*5800*/  @!P1 BRA `(.L_x_95) ;  /* 0x0000000000409947 */ /* 0x000fea0003800000 */
[----:B------:R-:W3:Y:S01]  /*5810*/  LDCU.64 UR8, c[0x4][0x70] ;  /* 0x01000e00ff0877ac */ /* 0x000ee20008000a00 */
[----:B------:R-:W-:Y:S01]  /*5820*/  MOV R3, 0x0 ;  /* 0x0000000000037802 */ /* 0x000fe20000000f00 */
[----:B------:R-:W-:Y:S02]  /*5830*/  HFMA2 R12, -RZ, RZ, 0, 5.9604644775390625e-08 ;  /* 0x00000001ff0c7431 */ /* 0x000fe400000001ff */
[----:B------:R-:W-:Y:S02]  /*5840*/  IMAD.MOV.U32 R8, RZ, RZ, 0x192 ;  /* 0x00000192ff087424 */ /* 0x000fe400078e00ff */
[----:B------:R-:W-:Y:S01]  /*5850*/  IMAD.MOV.U32 R13, RZ, RZ, RZ ;  /* 0x000000ffff0d7224 */ /* 0x000fe200078e00ff */
[----:B------:R-:W4:Y:S01]  /*5860*/  LDCU.64 UR6, c[0x4][0x78] ;  /* 0x01000f00ff0677ac */ /* 0x000f220008000a00 */
[----:B-1----:R-:W1:Y:S01]  /*5870*/  LDC.64 R2, c[0x4][R3] ;  /* 0x0100000003027b82 */ /* 0x002e620000000a00 */
[----:B------:R-:W5:Y:S01]  /*5880*/  LDCU.64 UR4, c[0x4][0x10] ;  /* 0x01000200ff0477ac */ /* 0x000f620008000a00 */
[----:B---3--:R-:W-:Y:S01]  /*5890*/  MOV R5, UR9 ;  /* 0x0000000900057c02 */ /* 0x008fe20008000f00 */
[----:B------:R-:W-:Y:S01]  /*58a0*/  IMAD.U32 R4, RZ, RZ, UR8 ;  /* 0x00000008ff047e24 */ /* 0x000fe2000f8e00ff */
[----:B----4-:R-:W-:Y:S01]  /*58b0*/  MOV R7, UR7 ;  /* 0x0000000700077c02 */ /* 0x010fe20008000f00 */
[----:B------:R-:W-:Y:S01]  /*58c0*/  IMAD.U32 R6, RZ, RZ, UR6 ;  /* 0x00000006ff067e24 */ /* 0x000fe2000f8e00ff */
[----:B-----5:R-:W-:Y:S01]  /*58d0*/  MOV R11, UR5 ;  /* 0x00000005000b7c02 */ /* 0x020fe20008000f00 */
[----:B------:R-:W-:Y:S02]  /*58e0*/  IMAD.U32 R10, RZ, RZ, UR4 ;  /* 0x00000004ff0a7e24 */ /* 0x000fe4000f8e00ff */
[----:B------:R-:W-:Y:S07]  /*58f0*/  LEPC R20, `(.L_x_95) ;  /* 0x000000001014794e */ /* 0x000fee0000000000 */
[----:B-12---:R-:W-:Y:S05]  /*5900*/  CALL.ABS.NOINC R2 ;  /* 0x0000000002007343 */ /* 0x006fea0003c00000 */
.L_x_95:
[----:B------:R-:W-:Y:S01]  /*5910*/  SHF.L.U32 R83, R100, 0x10, RZ ;  /* 0x0000001064537819 */ /* 0x000fe200000006ff */
[----:B------:R-:W-:Y:S05]  /*5920*/  WARPSYNC.ALL ;  /* 0x0000000000007948 */ /* 0x000fea0003800000 */
[----:B------:R-:W-:Y:S01]  /*5930*/  R2UR UR4, R80 ;  /* 0x00000000500472ca */ /* 0x000fe200000e0000 */
[----:B------:R-:W-:Y:S01]  /*5940*/  BSSY.RECONVERGENT B0, `(.L_x_96) ;  /* 0x0000121000007945 */ /* 0x000fe20003800200 */
[----:B------:R-:W-:Y:S02]  /*5950*/  ISETP.NE.AND P6, PT, R104, RZ, PT ;  /* 0x000000ff6800720c */ /* 0x000fe40003fc5270 */
[----:B------:R-:W-:Y:S02]  /*5960*/  IADD3 R119, PT, PT, R153, UR49, RZ ;  /* 0x0000003199777c10 */ /* 0x000fe4000fffe0ff */
[----:B------:R-:W-:Y:S02]  /*5970*/  SHF.L.U32 R124, R163, 0x4, RZ ;  /* 0x00000004a37c7819 */ /* 0x000fe400000006ff */
[-C--:B------:R-:W-:Y:S02]  /*5980*/  IADD3 R172, PT, PT, R165, R119.reuse, RZ ;  /* 0x00000077a5ac7210 */ /* 0x080fe40007ffe0ff */
[----:B------:R-:W-:Y:S02]  /*5990*/  IADD3 R171, PT, PT, R164, R119, RZ ;  /* 0x00000077a4ab7210 */ /* 0x000fe40007ffe0ff */
[----:B------:R-:W-:Y:S01]  /*59a0*/  IADD3 R170, PT, PT, R119, R124, RZ ;  /* 0x0000007c77aa7210 */ /* 0x000fe20007ffe0ff */
[----:B-1-3--:R-:W2:Y:S01]  /*59b0*/  LDTM.x64 R4, tmem[UR4] ;  /* 0x00000004000479ee */ /* 0x00aea20008340000 */
[C---:B------:R-:W-:Y:S02]  /*59c0*/  PRMT R81, R100.reuse, 0x8880, RZ ;  /* 0x0000888064517816 */ /* 0x040fe400000000ff */
[----:B------:R-:W-:Y:S02]  /*59d0*/  SHF.R.S32.HI R83, RZ, 0x18, R83 ;  /* 0x00000018ff537819 */ /* 0x000fe40000011453 */
[----:B------:R-:W-:Y:S02]  /*59e0*/  SHF.R.S32.HI R86, RZ, 0x18, R101 ;  /* 0x00000018ff567819 */ /* 0x000fe40000011465 */
[----:B------:R-:W-:Y:S02]  /*59f0*/  SHF.L.U32 R84, R100, 0x8, RZ ;  /* 0x0000000864547819 */ /* 0x000fe400000006ff */
[----:B------:R-:W-:Y:S02]  /*5a00*/  SHF.L.U32 R85, R101, 0x8, RZ ;  /* 0x0000000865557819 */ /* 0x000fe400000006ff */
[----:B------:R-:W-:Y:S02]  /*5a10*/  SHF.R.S32.HI R84, RZ, 0x18, R84 ;  /* 0x00000018ff547819 */ /* 0x000fe40000011454 */
[----:B------:R-:W-:Y:S02]  /*5a20*/  SHF.R.S32.HI R85, RZ, 0x18, R85 ;  /* 0x00000018ff557819 */ /* 0x000fe40000011455 */
[----:B------:R-:W-:Y:S02]  /*5a30*/  SHF.L.U32 R87, R98, 0x8, RZ ;  /* 0x0000000862577819 */ /* 0x000fe400000006ff */
[----:B------:R-:W-:Y:S02]  /*5a40*/  ISETP.NE.AND P0, PT, R167, RZ, PT ;  /* 0x000000ffa700720c */ /* 0x000fe40003f05270 */
[----:B------:R-:W-:Y:S02]  /*5a50*/  SHF.R.S32.HI R87, RZ, 0x18, R87 ;  /* 0x00000018ff577819 */ /* 0x000fe40000011457 */
[----:B------:R-:W-:Y:S02]  /*5a60*/  LEA R125, R160, UR49, 0x3 ;  /* 0x00000031a07d7c11 */ /* 0x000fe4000f8e18ff */
[----:B------:R-:W-:Y:S01]  /*5a70*/  @P6 SHF.L.U32 R126, R159, 0x1f, RZ ;  /* 0x0000001f9f7e6819 */ /* 0x000fe200000006ff */
[C---:B--2---:R-:W-:Y:S02]  /*5a80*/  IMAD R0, R78.reuse, R4, RZ ;  /* 0x000000044e007224 */ /* 0x044fe400078e02ff */
[C---:B------:R-:W-:Y:S02]  /*5a90*/  IMAD R2, R78.reuse, R5, RZ ;  /* 0x000000054e027224 */ /* 0x040fe400078e02ff */
[----:B------:R-:W-:Y:S02]  /*5aa0*/  IMAD R3, R78, R6, RZ ;  /* 0x000000064e037224 */ /* 0x000fe400078e02ff */
[-C--:B------:R-:W-:Y:S01]  /*5ab0*/  IMAD R0, R81, R82.reuse, R0 ;  /* 0x0000005251007224 */ /* 0x080fe200078e0200 */
[----:B------:R-:W-:Y:S01]  /*5ac0*/  SHF.R.S32.HI R81, RZ, 0x18, R100 ;  /* 0x00000018ff517819 */ /* 0x000fe20000011464 */
[-C--:B------:R-:W-:Y:S01]  /*5ad0*/  IMAD R2, R83, R82.reuse, R2 ;  /* 0x0000005253027224 */ /* 0x080fe200078e0202 */
[C---:B------:R-:W-:Y:S01]  /*5ae0*/  PRMT R83, R101.reuse, 0x8880, RZ ;  /* 0x0000888065537816 */ /* 0x040fe200000000ff */
[----:B------:R-:W-:Y:S01]  /*5af0*/  IMAD R3, R84, R82, R3 ;  /* 0x0000005254037224 */ /* 0x000fe200078e0203 */
[----:B------:R-:W-:Y:S01]  /*5b00*/  SHF.L.U32 R84, R101, 0x10, RZ ;  /* 0x0000001065547819 */ /* 0x000fe200000006ff */
[C---:B------:R-:W-:Y:S02]  /*5b10*/  IMAD R7, R78.reuse, R7, RZ ;  /* 0x000000074e077224 */ /* 0x040fe400078e02ff */
[C---:B------:R-:W-:Y:S01]  /*5b20*/  IMAD R4, R78.reuse, R8, RZ ;  /* 0x000000084e047224 */ /* 0x040fe200078e02ff */
[----:B------:R-:W-:Y:S01]  /*5b30*/  SHF.R.S32.HI R84, RZ, 0x18, R84 ;  /* 0x00000018ff547819 */ /* 0x000fe20000011454 */
[----:B------:R-:W-:Y:S02]  /*5b40*/  IMAD R5, R78, R9, RZ ;  /* 0x000000094e057224 */ /* 0x000fe400078e02ff */
[----:B------:R-:W-:Y:S01]  /*5b50*/  IMAD R7, R81, R82, R7 ;  /* 0x0000005251077224 */ /* 0x000fe200078e0207 */
[----:B------:R-:W-:Y:S01]  /*5b60*/  PRMT R81, R102, 0x8880, RZ ;  /* 0x0000888066517816 */ /* 0x000fe200000000ff */
[----:B------:R-:W-:Y:S02]  /*5b70*/  IMAD R6, R78, R10, RZ ;  /* 0x0000000a4e067224 */ /* 0x000fe400078e02ff */
[-C--:B------:R-:W-:Y:S01]  /*5b80*/  IMAD R4, R83, R82.reuse, R4 ;  /* 0x0000005253047224 */ /* 0x080fe200078e0204 */
[----:B------:R-:W-:Y:S01]  /*5b90*/  I2IP.S8.S32.SAT R105, R7, R3, RZ ;  /* 0x0000000307697239 */ /* 0x000fe200000014ff */
[----:B------:R-:W-:Y:S01]  /*5ba0*/  IMAD R5, R84, R82, R5 ;  /* 0x0000005254057224 */ /* 0x000fe200078e0205 */
[----:B------:R-:W-:Y:S01]  /*5bb0*/  SHF.L.U32 R83, R102, 0x10, RZ ;  /* 0x0000001066537819 */ /* 0x000fe200000006ff */
[----:B------:R-:W-:Y:S01]  /*5bc0*/  IMAD R11, R78, R11, RZ ;  /* 0x0000000b4e0b7224 */ /* 0x000fe200078e02ff */
[----:B------:R-:W-:Y:S01]  /*5bd0*/  I2IP.S8.S32.SAT R104, R2, R0, R105 ;  /* 0x0000000002687239 */ /* 0x000fe20000001469 */
[----:B------:R-:W-:Y:S01]  /*5be0*/  IMAD R6, R85, R82, R6 ;  /* 0x0000005255067224 */ /* 0x000fe200078e0206 */
[----:B------:R-:W-:Y:S01]  /*5bf0*/  SHF.R.S32.HI R83, RZ, 0x18, R83 ;  /* 0x00000018ff537819 */ /* 0x000fe20000011453 */
[----:B------:R-:W-:Y:S01]  /*5c00*/  IMAD R8, R78, R12, RZ ;  /* 0x0000000c4e087224 */ /* 0x000fe200078e02ff */
[----:B------:R-:W-:Y:S01]  /*5c10*/  SHF.L.U32 R85, R102, 0x8, RZ ;  /* 0x0000000866557819 */ /* 0x000fe200000006ff */
[----:B------:R-:W-:Y:S02]  /*5c20*/  IMAD R9, R78, R13, RZ ;  /* 0x0000000d4e097224 */ /* 0x000fe400078e02ff */
[----:B------:R-:W-:Y:S01]  /*5c30*/  IMAD R11, R86, R82, R11 ;  /* 0x00000052560b7224 */ /* 0x000fe200078e020b */
[----:B------:R-:W-:Y:S01]  /*5c40*/  SHF.R.S32.HI R85, RZ, 0x18, R85 ;  /* 0x00000018ff557819 */ /* 0x000fe20000011455 */
[C---:B------:R-:W-:Y:S01]  /*5c50*/  IMAD R10, R78.reuse, R14, RZ ;  /* 0x0000000e4e0a7224 */ /* 0x040fe200078e02ff */
[----:B------:R-:W-:Y:S01]  /*5c60*/  SHF.R.S32.HI R86, RZ, 0x18, R103 ;  /* 0x00000018ff567819 */ /* 0x000fe20000011467 */
[----:B------:R-:W-:Y:S01]  /*5c70*/  IMAD R8, R81, R82, R8 ;  /* 0x0000005251087224 */ /* 0x000fe200078e0208 */
[----:B------:R-:W-:Y:S01]  /*5c80*/  I2IP.S8.S32.SAT R106, R11, R6, RZ ;  /* 0x000000060b6a7239 */ /* 0x000fe200000014ff */
[----:B------:R-:W-:Y:S01]  /*5c90*/  IMAD R9, R83, R82, R9 ;  /* 0x0000005253097224 */ /* 0x000fe200078e0209 */
[C---:B------:R-:W-:Y:S01]  /*5ca0*/  PRMT R83, R103.reuse, 0x8880, RZ ;  /* 0x0000888067537816 */ /* 0x040fe200000000ff */
[----:B------:R-:W-:Y:S01]  /*5cb0*/  IMAD.U32 R84, R103, 0x10000, RZ ;  /* 0x0001000067547824 */ /* 0x000fe200078e00ff */
[----:B------:R-:W-:Y:S01]  /*5cc0*/  I2IP.S8.S32.SAT R105, R5, R4, R106 ;  /* 0x0000000405697239 */ /* 0x000fe2000000146a */
[C---:B------:R-:W-:Y:S01]  /*5cd0*/  IMAD R15, R78.reuse, R15, RZ ;  /* 0x0000000f4e0f7224 */ /* 0x040fe200078e02ff */
[----:B------:R-:W-:Y:S01]  /*5ce0*/  SHF.R.S32.HI R81, RZ, 0x18, R102 ;  /* 0x00000018ff517819 */ /* 0x000fe20000011466 */
[----:B------:R-:W-:Y:S01]  /*5cf0*/  IMAD R10, R85, R82, R10 ;  /* 0x00000052550a7224 */ /* 0x000fe200078e020a */
[----:B------:R-:W-:Y:S01]  /*5d00*/  SHF.R.S32.HI R84, RZ, 0x18, R84 ;  /* 0x00000018ff547819 */ /* 0x000fe20000011454 */
[C---:B------:R-:W-:Y:S01]  /*5d10*/  IMAD R12, R78.reuse, R16, RZ ;  /* 0x000000104e0c7224 */ /* 0x040fe200078e02ff */
[----:B------:R-:W-:Y:S01]  /*5d20*/  SHF.L.U32 R85, R103, 0x8, RZ ;  /* 0x0000000867557819 */ /* 0x000fe200000006ff */
[----:B------:R-:W-:Y:S02]  /*5d30*/  IMAD R13, R78, R17, RZ ;  /* 0x000000114e0d7224 */ /* 0x000fe400078e02ff */
[----:B------:R-:W-:Y:S01]  /*5d40*/  IMAD R15, R81, R82, R15 ;  /* 0x00000052510f7224 */ /* 0x000fe200078e020f */
[----:B------:R-:W-:Y:S01]  /*5d50*/  PRMT R81, R88, 0x8880, RZ ;  /* 0x0000888058517816 */ /* 0x000fe200000000ff */
[----:B------:R-:W-:Y:S01]  /*5d60*/  IMAD R14, R78, R18, RZ ;  /* 0x000000124e0e7224 */ /* 0x000fe200078e02ff */
[----:B------:R-:W-:Y:S01]  /*5d70*/  SHF.R.S32.HI R85, RZ, 0x18, R85 ;  /* 0x00000018ff557819 */ /* 0x000fe20000011455 */
[----:B------:R-:W-:Y:S01]  /*5d80*/  IMAD R12, R83, R82, R12 ;  /* 0x00000052530c7224 */ /* 0x000fe200078e020c */
[----:B------:R-:W-:Y:S01]  /*5d90*/  I2IP.S8.S32.SAT R106, R15, R10, RZ ;  /* 0x0000000a0f6a7239 */ /* 0x000fe200000014ff */
[----:B------:R-:W-:Y:S01]  /*5da0*/  IMAD R13, R84, R82, R13 ;  /* 0x00000052540d7224 */ /* 0x000fe200078e020d */
[----:B------:R-:W-:Y:S01]  /*5db0*/  SHF.L.U32 R83, R88, 0x10, RZ ;  /* 0x0000001058537819 */ /* 0x000fe200000006ff */
[C---:B------:R-:W-:Y:S01]  /*5dc0*/  IMAD R19, R78.reuse, R19, RZ ;  /* 0x000000134e137224 */ /* 0x040fe200078e02ff */
[----:B------:R-:W-:Y:S01]  /*5dd0*/  I2IP.S8.S32.SAT R106, R9, R8, R106 ;  /* 0x00000008096a7239 */ /* 0x000fe2000000146a */
[----:B------:R-:W-:Y:S01]  /*5de0*/  IMAD R14, R85, R82, R14 ;  /* 0x00000052550e7224 */ /* 0x000fe200078e020e */
[----:B------:R-:W-:Y:S01]  /*5df0*/  SHF.R.S32.HI R83, RZ, 0x18, R83 ;  /* 0x00000018ff537819 */ /* 0x000fe20000011453 */
[C---:B------:R-:W-:Y:S01]  /*5e00*/  IMAD R16, R78.reuse, R20, RZ ;  /* 0x000000144e107224 */ /* 0x040fe200078e02ff */
[----:B------:R-:W-:Y:S01]  /*5e10*/  SHF.L.U32 R84, R89, 0x10, RZ ;  /* 0x0000001059547819 */ /* 0x000fe200000006ff */
[----:B------:R-:W-:Y:S01]  /*5e20*/  IMAD R17, R78, R21, RZ ;  /* 0x000000154e117224 */ /* 0x000fe200078e02ff */
[----:B------:R-:W-:Y:S01]  /*5e30*/  SHF.L.U32 R85, R88, 0x8, RZ ;  /* 0x0000000858557819 */ /* 0x000fe200000006ff */
[----:B------:R-:W-:Y:S01]  /*5e40*/  IMAD R19, R86, R82, R19 ;  /* 0x0000005256137224 */ /* 0x000fe200078e0213 */
[----:B------:R-:W-:Y:S01]  /*5e50*/  SHF.R.S32.HI R84, RZ, 0x18, R84 ;  /* 0x00000018ff547819 */ /* 0x000fe20000011454 */
[C---:B------:R-:W-:Y:S01]  /*5e60*/  IMAD R18, R78.reuse, R22, RZ ;  /* 0x000000164e127224 */ /* 0x040fe200078e02ff */
[----:B------:R-:W-:Y:S01]  /*5e70*/  SHF.R.S32.HI R85, RZ, 0x18, R85 ;  /* 0x00000018ff557819 */ /* 0x000fe20000011455 */
[----:B------:R-:W-:Y:S01]  /*5e80*/  IMAD R16, R81, R82, R16 ;  /* 0x0000005251107224 */ /* 0x000fe200078e0210 */
[----:B------:R-:W-:Y:S01]  /*5e90*/  I2IP.S8.S32.SAT R107, R19, R14, RZ ;  /* 0x0000000e136b7239 */ /* 0x000fe200000014ff */
[-C--:B------:R-:W-:Y:S01]  /*5ea0*/  IMAD R17, R83, R82.reuse, R17 ;  /* 0x0000005253117224 */ /* 0x080fe200078e0211 */
[----:B------:R-:W-:Y:S01]  /*5eb0*/  PRMT R83, R89, 0x8880, RZ ;  /* 0x0000888059537816 */ /* 0x000fe200000000ff */
[C---:B------:R-:W-:Y:S01]  /*5ec0*/  IMAD R23, R78.reuse, R23, RZ ;  /* 0x000000174e177224 */ /* 0x040fe200078e02ff */
[----:B------:R-:W-:Y:S01]  /*5ed0*/  SHF.R.S32.HI R81, RZ, 0x18, R88 ;  /* 0x00000018ff517819 */ /* 0x000fe20000011458 */
[----:B------:R-:W-:Y:S01]  /*5ee0*/  IMAD R18, R85, R82, R18 ;  /* 0x0000005255127224 */ /* 0x000fe200078e0212 */
[----:B------:R-:W-:Y:S01]  /*5ef0*/  SHF.L.U32 R85, R89, 0x8, RZ ;  /* 0x0000000859557819 */ /* 0x000fe200000006ff */
[C---:B------:R-:W-:Y:S01]  /*5f00*/  IMAD R20, R78.reuse, R24, RZ ;  /* 0x000000184e147224 */ /* 0x040fe200078e02ff */
[----:B------:R-:W-:Y:S01]  /*5f10*/  I2IP.S8.S32.SAT R107, R13, R12, R107 ;  /* 0x0000000c0d6b7239 */ /* 0x000fe2000000146b */
[----:B------:R-:W-:Y:S01]  /*5f20*/  IMAD R21, R78, R25, RZ ;  /* 0x000000194e157224 */ /* 0x000fe200078e02ff */
[----:B------:R-:W-:Y:S01]  /*5f30*/  SHF.R.S32.HI R85, RZ, 0x18, R85 ;  /* 0x00000018ff557819 */ /* 0x000fe20000011455 */
[----:B------:R-:W-:Y:S01]  /*5f40*/  IMAD R23, R81, R82, R23 ;  /* 0x0000005251177224 */ /* 0x000fe200078e0217 */
[----:B------:R-:W-:Y:S01]  /*5f50*/  PRMT R81, R90, 0x8880, RZ ;  /* 0x000088805a517816 */ /* 0x000fe200000000ff */
[----:B------:R-:W-:Y:S01]  /*5f60*/  IMAD R22, R78, R26, RZ ;  /* 0x0000001a4e167224 */ /* 0x000fe200078e02ff */
[----:B------:R1:W-:Y:S01]  /*5f70*/  STS.128 [R153+UR49+0x4200], R104 ;  /* 0x0042006899007988 */ /* 0x0003e20008000c31 */
[----:B------:R-:W-:Y:S01]  /*5f80*/  IMAD R20, R83, R82, R20 ;  /* 0x0000005253147224 */ /* 0x000fe200078e0214 */
[----:B------:R-:W-:Y:S01]  /*5f90*/  I2IP.S8.S32.SAT R108, R23, R18, RZ ;  /* 0x00000012176c7239 */ /* 0x000fe200000014ff */
[----:B------:R-:W-:Y:S01]  /*5fa0*/  IMAD R21, R84, R82, R21 ;  /* 0x0000005254157224 */ /* 0x000fe200078e0215 */
[----:B------:R-:W-:Y:S01]  /*5fb0*/  SHF.R.S32.HI R86, RZ, 0x18, R89 ;  /* 0x00000018ff567819 */ /* 0x000fe20000011459 */
[----:B------:R-:W-:Y:S01]  /*5fc0*/  IMAD.U32 R83, R90, 0x10000, RZ ;  /* 0x000100005a537824 */ /* 0x000fe200078e00ff */
[----:B------:R-:W-:Y:S01]  /*5fd0*/  I2IP.S8.S32.SAT R108, R17, R16, R108 ;  /* 0x00000010116c7239 */ /* 0x000fe2000000146c */
[----:B------:R-:W-:Y:S01]  /*5fe0*/  IMAD R27, R78, R27, RZ ;  /* 0x0000001b4e1b7224 */ /* 0x000fe200078e02ff */
[----:B------:R-:W-:Y:S01]  /*5ff0*/  SHF.L.U32 R84, R91, 0x10, RZ ;  /* 0x000000105b547819 */ /* 0x000fe200000006ff */
[----:B------:R-:W-:Y:S01]  /*6000*/  IMAD R22, R85, R82, R22 ;  /* 0x0000005255167224 */ /* 0x000fe200078e0216 */
[----:B------:R-:W-:Y:S01]  /*6010*/  SHF.L.U32 R85, R90, 0x8, RZ ;  /* 0x000000085a557819 */ /* 0x000fe200000006ff */
[C---:B------:R-:W-:Y:S01]  /*6020*/  IMAD R24, R78.reuse, R28, RZ ;  /* 0x0000001c4e187224 */ /* 0x040fe200078e02ff */
[----:B------:R-:W-:Y:S01]  /*6030*/  SHF.R.S32.HI R83, RZ, 0x18, R83 ;  /* 0x00000018ff537819 */ /* 0x000fe20000011453 */
[----:B------:R-:W-:Y:S01]  /*6040*/  IMAD R25, R78, R29, RZ ;  /* 0x0000001d4e197224 */ /* 0x000fe200078e02ff */
[----:B------:R-:W-:Y:S01]  /*6050*/  SHF.R.S32.HI R84, RZ, 0x18, R84 ;  /* 0x00000018ff547819 */ /* 0x000fe20000011454 */
[----:B------:R-:W-:Y:S01]  /*6060*/  IMAD R27, R86, R82, R27 ;  /* 0x00000052561b7224 */ /* 0x000fe200078e021b */
[----:B------:R-:W-:Y:S01]  /*6070*/  SHF.R.S32.HI R85, RZ, 0x18, R85 ;  /* 0x00000018ff557819 */ /* 0x000fe20000011455 */
[C---:B------:R-:W-:Y:S01]  /*6080*/  IMAD R26, R78.reuse, R30, RZ ;  /* 0x0000001e4e1a7224 */ /* 0x040fe200078e02ff */
[----:B------:R-:W-:Y:S01]  /*6090*/  SHF.R.S32.HI R86, RZ, 0x18, R91 ;  /* 0x00000018ff567819 */ /* 0x000fe2000001145b */
[----:B------:R-:W-:Y:S01]  /*60a0*/  IMAD R24, R81, R82, R24 ;  /* 0x0000005251187224 */ /* 0x000fe200078e0218 */
[----:B------:R-:W-:Y:S01]  /*60b0*/  I2IP.S8.S32.SAT R109, R27, R22, RZ ;  /* 0x000000161b6d7239 */ /* 0x000fe200000014ff */
[----:B------:R-:W-:Y:S01]  /*60c0*/  IMAD R25, R83, R82, R25 ;  /* 0x0000005253197224 */ /* 0x000fe200078e0219 */
[----:B------:R-:W-:Y:S01]  /*60d0*/  SHF.R.S32.HI R81, RZ, 0x18, R90 ;  /* 0x00000018ff517819 */ /* 0x000fe2000001145a */
[C---:B------:R-:W-:Y:S01]  /*60e0*/  IMAD R31, R78.reuse, R31, RZ ;  /* 0x0000001f4e1f7224 */ /* 0x040fe200078e02ff */
[----:B------:R-:W-:Y:S01]  /*60f0*/  I2IP.S8.S32.SAT R109, R21, R20, R109 ;  /* 0x00000014156d7239 */ /* 0x000fe2000000146d */
[----:B------:R-:W-:Y:S01]  /*6100*/  IMAD R26, R85, R82, R26 ;  /* 0x00000052551a7224 */ /* 0x000fe200078e021a */
[C---:B------:R-:W-:Y:S01]  /*6110*/  PRMT R83, R91.reuse, 0x8880, RZ ;  /* 0x000088805b537816 */ /* 0x040fe200000000ff */
[C---:B------:R-:W-:Y:S01]  /*6120*/  IMAD R28, R78.reuse, R32, RZ ;  /* 0x000000204e1c7224 */ /* 0x040fe200078e02ff */
[----:B------:R-:W-:Y:S01]  /*6130*/  SHF.L.U32 R85, R91, 0x8, RZ ;  /* 0x000000085b557819 */ /* 0x000fe200000006ff */
[C---:B------:R-:W-:Y:S02]  /*6140*/  IMAD R29, R78.reuse, R33, RZ ;  /* 0x000000214e1d7224 */ /* 0x040fe400078e02ff */
[----:B------:R-:W-:Y:S01]  /*6150*/  IMAD R31, R81, R82, R31 ;  /* 0x00000052511f7224 */ /* 0x000fe200078e021f */
[----:B------:R-:W-:Y:S01]  /*6160*/  SHF.R.S32.HI R85, RZ, 0x18, R85 ;  /* 0x00000018ff557819 */ /* 0x000fe20000011455 */
[----:B------:R-:W-:Y:S01]  /*6170*/  IMAD R30, R78, R34, RZ ;  /* 0x000000224e1e7224 */ /* 0x000fe200078e02ff */
[----:B------:R-:W-:Y:S01]  /*6180*/  PRMT R81, R92, 0x8880, RZ ;  /* 0x000088805c517816 */ /* 0x000fe200000000ff */
[----:B------:R-:W-:Y:S01]  /*6190*/  IMAD R28, R83, R82, R28 ;  /* 0x00000052531c7224 */ /* 0x000fe200078e021c */
[----:B------:R-:W-:Y:S01]  /*61a0*/  I2IP.S8.S32.SAT R110, R31, R26, RZ ;  /* 0x0000001a1f6e7239 */ /* 0x000fe200000014ff */
[----:B------:R-:W-:Y:S01]  /*61b0*/  IMAD R29, R84, R82, R29 ;  /* 0x00000052541d7224 */ /* 0x000fe200078e021d */
[----:B------:R-:W-:Y:S01]  /*61c0*/  SHF.L.U32 R83, R92, 0x10, RZ ;  /* 0x000000105c537819 */ /* 0x000fe200000006ff */
[----:B------:R-:W-:Y:S01]  /*61d0*/  IMAD R35, R78, R35, RZ ;  /* 0x000000234e237224 */ /* 0x000fe200078e02ff */
[----:B------:R-:W-:Y:S01]  /*61e0*/  I2IP.S8.S32.SAT R110, R25, R24, R110 ;  /* 0x00000018196e7239 */ /* 0x000fe2000000146e */
[----:B------:R-:W-:Y:S01]  /*61f0*/  IMAD R30, R85, R82, R30 ;  /* 0x00000052551e7224 */ /* 0x000fe200078e021e */
[----:B------:R-:W-:Y:S01]  /*6200*/  SHF.L.U32 R85, R92, 0x8, RZ ;  /* 0x000000085c557819 */ /* 0x000fe200000006ff */
[C---:B------:R-:W-:Y:S01]  /*6210*/  IMAD R32, R78.reuse, R36, RZ ;  /* 0x000000244e207224 */ /* 0x040fe200078e02ff */
[----:B------:R-:W-:Y:S01]  /*6220*/  SHF.R.S32.HI R83, RZ, 0x18, R83 ;  /* 0x00000018ff537819 */ /* 0x000fe20000011453 */
[----:B------:R-:W-:Y:S01]  /*6230*/  IMAD R33, R78, R37, RZ ;  /* 0x000000254e217224 */ /* 0x000fe200078e02ff */
[----:B------:R-:W-:Y:S01]  /*6240*/  SHF.R.S32.HI R85, RZ, 0x18, R85 ;  /* 0x00000018ff557819 */ /* 0x000fe20000011455 */
[----:B------:R-:W-:Y:S01]  /*6250*/  IMAD R35, R86, R82, R35 ;  /* 0x0000005256237224 */ /* 0x000fe200078e0223 */
[----:B------:R-:W-:Y:S01]  /*6260*/  PRMT R84, R93, 0x8880, RZ ;  /* 0x000088805d547816 */ /* 0x000fe200000000ff */
[----:B------:R-:W-:Y:S01]  /*6270*/  IMAD R34, R78, R38, RZ ;  /* 0x000000264e227224 */ /* 0x000fe200078e02ff */
[----:B------:R-:W-:Y:S01]  /*6280*/  SHF.L.U32 R86, R96, 0x10, RZ ;  /* 0x0000001060567819 */ /* 0x000fe200000006ff */
[----:B------:R-:W-:Y:S01]  /*6290*/  IMAD R32, R81, R82, R32 ;  /* 0x0000005251207224 */ /* 0x000fe200078e0220 */
[----:B------:R-:W-:Y:S01]  /*62a0*/  SHF.R.S32.HI R81, RZ, 0x18, R92 ;  /* 0x00000018ff517819 */ /* 0x000fe2000001145c */
[C---:B------:R-:W-:Y:S01]  /*62b0*/  IMAD R39, R78.reuse, R39, RZ ;  /* 0x000000274e277224 */ /* 0x040fe200078e02ff */
[----:B------:R-:W-:Y:S01]  /*62c0*/  I2IP.S8.S32.SAT R111, R35, R30, RZ ;  /* 0x0000001e236f7239 */ /* 0x000fe200000014ff */
[-C--:B------:R-:W-:Y:S02]  /*62d0*/  IMAD R33, R83, R82.reuse, R33 ;  /* 0x0000005253217224 */ /* 0x080fe400078e0221 */
[----:B------:R-:W-:Y:S01]  /*62e0*/  IMAD R34, R85, R82, R34 ;  /* 0x0000005255227224 */ /* 0x000fe200078e0222 */
[----:B------:R-:W-:Y:S01]  /*62f0*/  I2IP.S8.S32.SAT R111, R29, R28, R111 ;  /* 0x0000001c1d6f7239 */ /* 0x000fe2000000146f */
[C---:B------:R-:W-:Y:S01]  /*6300*/  IMAD.U32 R83, R93.reuse, 0x10000, RZ ;  /* 0x000100005d537824 */ /* 0x040fe200078e00ff */
[----:B------:R-:W-:Y:S01]  /*6310*/  SHF.L.U32 R85, R93, 0x8, RZ ;  /* 0x000000085d557819 */ /* 0x000fe200000006ff */
[----:B------:R-:W-:Y:S01]  /*6320*/  IMAD R39, R81, R82, R39 ;  /* 0x0000005251277224 */ /* 0x000fe200078e0227 */
[----:B------:R-:W-:Y:S01]  /*6330*/  MOV R81, R84 ;  /* 0x0000005400517202 */ /* 0x000fe20000000f00 */
[C---:B------:R-:W-:Y:S01]  /*6340*/  IMAD R36, R78.reuse, R40, RZ ;  /* 0x000000284e247224 */ /* 0x040fe200078e02ff */
[----:B------:R-:W-:Y:S01]  /*6350*/  SHF.R.S32.HI R83, RZ, 0x18, R83 ;  /* 0x00000018ff537819 */ /* 0x000fe20000011453 */
[C---:B------:R-:W-:Y:S01]  /*6360*/  IMAD R37, R78.reuse, R41, RZ ;  /* 0x000000294e257224 */ /* 0x040fe200078e02ff */
[----:B------:R-:W-:Y:S01]  /*6370*/  SHF.R.S32.HI R85, RZ, 0x18, R85 ;  /* 0x00000018ff557819 */ /* 0x000fe20000011455 */
[C---:B------:R-:W-:Y:S01]  /*6380*/  IMAD R38, R78.reuse, R42, RZ ;  /* 0x0000002a4e267224 */ /* 0x040fe200078e02ff */
[----:B------:R1:W-:Y:S01]  /*6390*/  STS.128 [R172+0x4200], R108 ;  /* 0x0042006cac007388 */ /* 0x0003e20000000c00 */
[----:B------:R-:W-:Y:S01]  /*63a0*/  IMAD R36, R81, R82, R36 ;  /* 0x0000005251247224 */ /* 0x000fe200078e0224 */
[----:B------:R-:W-:Y:S01]  /*63b0*/  I2IP.S8.S32.SAT R112, R39, R34, RZ ;  /* 0x0000002227707239 */ /* 0x000fe200000014ff */
[-C--:B------:R-:W-:Y:S01]  /*63c0*/  IMAD R37, R83, R82.reuse, R37 ;  /* 0x0000005253257224 */ /* 0x080fe200078e0225 */
[----:B------:R-:W-:Y:S01]  /*63d0*/  SHF.R.S32.HI R84, RZ, 0x18, R93 ;  /* 0x00000018ff547819 */ /* 0x000fe2000001145d */
[----:B------:R-:W-:Y:S01]  /*63e0*/  IMAD R43, R78, R43, RZ ;  /* 0x0000002b4e2b7224 */ /* 0x000fe200078e02ff */
[C---:B------:R-:W-:Y:S01]  /*63f0*/  SHF.L.U32 R83, R94.reuse, 0x10, RZ ;  /* 0x000000105e537819 */ /* 0x040fe200000006ff */
[----:B------:R-:W-:Y:S01]  /*6400*/  IMAD R38, R85, R82, R38 ;  /* 0x0000005255267224 */ /* 0x000fe200078e0226 */
[----:B------:R-:W-:Y:S01]  /*6410*/  PRMT R81, R94, 0x8880, RZ ;  /* 0x000088805e517816 */ /* 0x000fe200000000ff */
[----:B------:R-:W-:Y:S01]  /*6420*/  IMAD R40, R78, R44, RZ ;  /* 0x0000002c4e287224 */ /* 0x000fe200078e02ff */
[----:B------:R-:W-:Y:S01]  /*6430*/  SHF.L.U32 R85, R94, 0x8, RZ ;  /* 0x000000085e557819 */ /* 0x000fe200000006ff */
[----:B------:R-:W-:Y:S01]  /*6440*/  IMAD R41, R78, R45, RZ ;  /* 0x0000002d4e297224 */ /* 0x000fe200078e02ff */
[----:B------:R-:W-:Y:S01]  /*6450*/  SHF.R.S32.HI R83, RZ, 0x18, R83 ;  /* 0x00000018ff537819 */ /* 0x000fe20000011453 */
[----:B------:R-:W-:Y:S01]  /*6460*/  IMAD R43, R84, R82, R43 ;  /* 0x00000052542b7224 */ /* 0x000fe200078e022b */
[----:B------:R-:W-:Y:S01]  /*6470*/  SHF.R.S32.HI R85, RZ, 0x18, R85 ;  /* 0x00000018ff557819 */ /* 0x000fe20000011455 */
[C---:B------:R-:W-:Y:S01]  /*6480*/  IMAD R42, R78.reuse, R46, RZ ;  /* 0x0000002e4e2a7224 */ /* 0x040fe200078e02ff */
[----:B------:R-:W-:Y:S01]  /*6490*/  I2IP.S8.S32.SAT R112, R33, R32, R112 ;  /* 0x0000002021707239 */ /* 0x000fe20000001470 */
[----:B------:R-:W-:Y:S01]  /*64a0*/  IMAD R40, R81, R82, R40 ;  /* 0x0000005251287224 */ /* 0x000fe200078e0228 */
[----:B------:R-:W-:Y:S01]  /*64b0*/  SHF.R.S32.HI R84, RZ, 0x18, R94 ;  /* 0x00000018ff547819 */ /* 0x000fe2000001145e */
[----:B------:R-:W-:Y:S01]  /*64c0*/  IMAD R47, R78, R47, RZ ;  /* 0x0000002f4e2f7224 */ /* 0x000fe200078e02ff */
[----:B------:R-:W-:Y:S01]  /*64d0*/  I2IP.S8.S32.SAT R113, R43, R38, RZ ;  /* 0x000000262b717239 */ /* 0x000fe200000014ff */
[-C--:B------:R-:W-:Y:S01]  /*64e0*/  IMAD R41, R83, R82.reuse, R41 ;  /* 0x0000005253297224 */ /* 0x080fe200078e0229 */
[----:B------:R-:W-:Y:S01]  /*64f0*/  PRMT R81, R95, 0x8880, RZ ;  /* 0x000088805f517816 */ /* 0x000fe200000000ff */
[-C--:B------:R-:W-:Y:S01]  /*6500*/  IMAD R42, R85, R82.reuse, R42 ;  /* 0x00000052552a7224 */ /* 0x080fe200078e022a */
[----:B------:R-:W-:Y:S01]  /*6510*/  SHF.L.U32 R83, R95, 0x10, RZ ;  /* 0x000000105f537819 */ /* 0x000fe200000006ff */
[----:B------:R-:W-:Y:S01]  /*6520*/  IMAD R47, R84, R82, R47 ;  /* 0x00000052542f7224 */ /* 0x000fe200078e022f */
[----:B------:R-:W-:Y:S01]  /*6530*/  I2IP.S8.S32.SAT R113, R37, R36, R113 ;  /* 0x0000002425717239 */ /* 0x000fe20000001471 */
[C---:B------:R-:W-:Y:S01]  /*6540*/  IMAD R44, R78.reuse, R48, RZ ;  /* 0x000000304e2c7224 */ /* 0x040fe200078e02ff */
[----:B------:R-:W-:Y:S01]  /*6550*/  SHF.R.S32.HI R83, RZ, 0x18, R83 ;  /* 0x00000018ff537819 */ /* 0x000fe20000011453 */
[----:B------:R-:W-:Y:S01]  /*6560*/  IMAD.SHL.U32 R84, R95, 0x100, RZ ;  /* 0x000001005f547824 */ /* 0x000fe200078e00ff */
[----:B------:R-:W-:Y:S01]  /*6570*/  I2IP.S8.S32.SAT R114, R47, R42, RZ ;  /* 0x0000002a2f727239 */ /* 0x000fe200000014ff */
[----:B------:R-:W-:Y:S01]  /*6580*/  IMAD R45, R78, R49, RZ ;  /* 0x000000314e2d7224 */ /* 0x000fe200078e02ff */
[----:B------:R-:W-:Y:S01]  /*6590*/  PRMT R85, R96, 0x8880, RZ ;  /* 0x0000888060557816 */ /* 0x000fe200000000ff */
[----:B------:R-:W-:Y:S01]  /*65a0*/  IMAD R44, R81, R82, R44 ;  /* 0x00000052512c7224 */ /* 0x000fe200078e022c */
[----:B------:R-:W-:Y:S01]  /*65b0*/  SHF.R.S32.HI R81, RZ, 0x18, R84 ;  /* 0x00000018ff517819 */ /* 0x000fe20000011454 */
[C---:B------:R-:W-:Y:S01]  /*65c0*/  IMAD R46, R78.reuse, R50, RZ ;  /* 0x000000324e2e7224 */ /* 0x040fe200078e02ff */
[----:B------:R-:W-:Y:S01]  /*65d0*/  I2IP.S8.S32.SAT R114, R41, R40, R114 ;  /* 0x0000002829727239 */ /* 0x000fe20000001472 */
[----:B------:R-:W-:Y:S01]  /*65e0*/  IMAD R45, R83, R82, R45 ;  /* 0x00000052532d7224 */ /* 0x000fe200078e022d */
[----:B------:R-:W-:Y:S01]  /*65f0*/  SHF.R.S32.HI R83, RZ, 0x18, R95 ;  /* 0x00000018ff537819 */ /* 0x000fe2000001145f */
[----:B------:R-:W-:Y:S01]  /*6600*/  IMAD R51, R78, R51, RZ ;  /* 0x000000334e337224 */ /* 0x000fe200078e02ff */
[----:B------:R-:W-:Y:S01]  /*6610*/  SHF.L.U32 R84, R96, 0x8, RZ ;  /* 0x0000000860547819 */ /* 0x000fe200000006ff */
[C---:B------:R-:W-:Y:S02]  /*6620*/  IMAD R48, R78.reuse, R52, RZ ;  /* 0x000000344e307224 */ /* 0x040fe400078e02ff */
[-C--:B------:R-:W-:Y:S01]  /*6630*/  IMAD R46, R81, R82.reuse, R46 ;  /* 0x00000052512e7224 */ /* 0x080fe200078e022e */
[----:B------:R-:W-:Y:S01]  /*6640*/  SHF.R.S32.HI R81, RZ, 0x18, R86 ;  /* 0x00000018ff517819 */ /* 0x000fe20000011456 */
[C---:B------:R-:W-:Y:S01]  /*6650*/  IMAD R49, R78.reuse, R53, RZ ;  /* 0x000000354e317224 */ /* 0x040fe200078e02ff */
[----:B------:R-:W-:Y:S01]  /*6660*/  SHF.R.S32.HI R86, RZ, 0x18, R99 ;  /* 0x00000018ff567819 */ /* 0x000fe20000011463 */
[----:B------:R-:W-:Y:S01]  /*6670*/  IMAD R51, R83, R82, R51 ;  /* 0x0000005253337224 */ /* 0x000fe200078e0233 */
[----:B------:R-:W-:Y:S01]  /*6680*/  SHF.R.S32.HI R83, RZ, 0x18, R84 ;  /* 0x00000018ff537819 */ /* 0x000fe20000011454 */
[C---:B------:R-:W-:Y:S01]  /*6690*/  IMAD R50, R78.reuse, R54, RZ ;  /* 0x000000364e327224 */ /* 0x040fe200078e02ff */
[----:B------:R-:W-:Y:S01]  /*66a0*/  SHF.R.S32.HI R84, RZ, 0x18, R96 ;  /* 0x00000018ff547819 */ /* 0x000fe20000011460 */
[----:B------:R-:W-:Y:S01]  /*66b0*/  IMAD R48, R85, R82, R48 ;  /* 0x0000005255307224 */ /* 0x000fe200078e0230 */
[----:B------:R-:W-:Y:S01]  /*66c0*/  I2IP.S8.S32.SAT R115, R51, R46, RZ ;  /* 0x0000002e33737239 */ /* 0x000fe200000014ff */
[C---:B------:R-:W-:Y:S01]  /*66d0*/  IMAD R55, R78.reuse, R55, RZ ;  /* 0x000000374e377224 */ /* 0x040fe200078e02ff */
[----:B------:R-:W-:Y:S01]  /*66e0*/  SHF.L.U32 R85, R97, 0x10, RZ ;  /* 0x0000001061557819 */ /* 0x000fe200000006ff */
[----:B------:R-:W-:Y:S01]  /*66f0*/  IMAD R49, R81, R82, R49 ;  /* 0x0000005251317224 */ /* 0x000fe200078e0231 */
[----:B------:R-:W-:Y:S01]  /*6700*/  PRMT R81, R97, 0x8880, RZ ;  /* 0x0000888061517816 */ /* 0x000fe200000000ff */
[----:B------:R-:W-:Y:S01]  /*6710*/  IMAD R52, R78, R56, RZ ;  /* 0x000000384e347224 */ /* 0x000fe200078e02ff */
[----:B------:R-:W-:Y:S01]  /*6720*/  I2IP.S8.S32.SAT R115, R45, R44, R115 ;  /* 0x0000002c2d737239 */ /* 0x000fe20000001473 */
[-C--:B------:R-:W-:Y:S01]  /*6730*/  IMAD R50, R83, R82.reuse, R50 ;  /* 0x0000005253327224 */ /* 0x080fe200078e0232 */
[----:B------:R-:W-:Y:S01]  /*6740*/  SHF.R.S32.HI R83, RZ, 0x18, R85 ;  /* 0x00000018ff537819 */ /* 0x000fe20000011455 */
[-C--:B------:R-:W-:Y:S01]  /*6750*/  IMAD R55, R84, R82.reuse, R55 ;  /* 0x0000005254377224 */ /* 0x080fe200078e0237 */
[----:B------:R-:W-:Y:S01]  /*6760*/  PRMT R85, R98, 0x8880, RZ ;  /* 0x0000888062557816 */ /* 0x000fe200000000ff */
[----:B------:R-:W-:Y:S01]  /*6770*/  IMAD R52, R81, R82, R52 ;  /* 0x0000005251347224 */ /* 0x000fe200078e0234 */
[----:B------:R-:W-:Y:S01]  /*6780*/  SHF.L.U32 R81, R97, 0x8, RZ ;  /* 0x0000000861517819 */ /* 0x000fe200000006ff */
[C---:B------:R-:W-:Y:S01]  /*6790*/  IMAD R53, R78.reuse, R57, RZ ;  /* 0x000000394e357224 */ /* 0x040fe200078e02ff */
[----:B------:R1:W-:Y:S01]  /*67a0*/  STS.128 [R171+0x4200], R112 ;  /* 0x00420070ab007388 */ /* 0x0003e20000000c00 */
[----:B------:R-:W-:Y:S01]  /*67b0*/  IMAD R54, R78, R58, RZ ;  /* 0x0000003a4e367224 */ /* 0x000fe200078e02ff */
[----:B------:R-:W-:Y:S01]  /*67c0*/  SHF.R.S32.HI R81, RZ, 0x18, R81 ;  /* 0x00000018ff517819 */ /* 0x000fe20000011451 */
[----:B------:R-:W-:Y:S01]  /*67d0*/  IMAD R53, R83, R82, R53 ;  /* 0x0000005253357224 */ /* 0x000fe200078e0235 */
[----:B------:R-:W-:Y:S01]  /*67e0*/  SHF.L.U32 R84, R98, 0x10, RZ ;  /* 0x0000001062547819 */ /* 0x000fe200000006ff */
[C---:B------:R-:W-:Y:S01]  /*67f0*/  IMAD R59, R78.reuse, R59, RZ ;  /* 0x0000003b4e3b7224 */ /* 0x040fe200078e02ff */
[----:B------:R-:W-:Y:S01]  /*6800*/  SHF.R.S32.HI R83, RZ, 0x18, R97 ;  /* 0x00000018ff537819 */ /* 0x000fe20000011461 */
[C---:B------:R-:W-:Y:S01]  /*6810*/  IMAD R56, R78.reuse, R60, RZ ;  /* 0x0000003c4e387224 */ /* 0x040fe200078e02ff */
[----:B------:R-:W-:Y:S01]  /*6820*/  I2IP.S8.S32.SAT R120, R55, R50, RZ ;  /* 0x0000003237787239 */ /* 0x000fe200000014ff */
[----:B------:R-:W-:Y:S01]  /*6830*/  IMAD R54, R81, R82, R54 ;  /* 0x0000005251367224 */ /* 0x000fe200078e0236 */
[----:B------:R-:W-:Y:S01]  /*6840*/  SHF.R.S32.HI R84, RZ, 0x18, R84 ;  /* 0x00000018ff547819 */ /* 0x000fe20000011454 */
[----:B------:R-:W-:Y:S01]  /*6850*/  IMAD R57, R78, R61, RZ ;  /* 0x0000003d4e397224 */ /* 0x000fe200078e02ff */
[----:B------:R-:W-:Y:S01]  /*6860*/  I2IP.S8.S32.SAT R120, R49, R48, R120 ;  /* 0x0000003031787239 */ /* 0x000fe20000001478 */
[-C--:B------:R-:W-:Y:S01]  /*6870*/  IMAD R59, R83, R82.reuse, R59 ;  /* 0x00000052533b7224 */ /* 0x080fe200078e023b */
[----:B------:R-:W-:Y:S01]  /*6880*/  PRMT R83, R99, 0x8880, RZ ;  /* 0x0000888063537816 */ /* 0x000fe200000000ff */
[-C--:B------:R-:W-:Y:S01]  /*6890*/  IMAD R56, R85, R82.reuse, R56 ;  /* 0x0000005255387224 */ /* 0x080fe200078e0238 */
[----:B------:R-:W-:Y:S01]  /*68a0*/  SHF.R.S32.HI R81, RZ, 0x18, R98 ;  /* 0x00000018ff517819 */ /* 0x000fe20000011462 */
[----:B------:R-:W-:Y:S01]  /*68b0*/  IMAD R57, R84, R82, R57 ;  /* 0x0000005254397224 */ /* 0x000fe200078e0239 */
[----:B------:R-:W-:Y:S01]  /*68c0*/  I2IP.S8.S32.SAT R121, R59, R54, RZ ;  /* 0x000000363b797239 */ /* 0x000fe200000014ff */
[C---:B------:R-:W-:Y:S01]  /*68d0*/  IMAD R58, R78.reuse, R62, RZ ;  /* 0x0000003e4e3a7224 */ /* 0x040fe200078e02ff */
[C---:B------:R-:W-:Y:S01]  /*68e0*/  SHF.L.U32 R85, R99.reuse, 0x8, RZ ;  /* 0x0000000863557819 */ /* 0x040fe200000006ff */
[----:B------:R-:W-:Y:S01]  /*68f0*/  IMAD.U32 R84, R99, 0x10000, RZ ;  /* 0x0001000063547824 */ /* 0x000fe200078e00ff */
[----:B------:R-:W-:Y:S01]  /*6900*/  I2IP.S8.S32.SAT R121, R53, R52, R121 ;  /* 0x0000003435797239 */ /* 0x000fe20000001479 */
[C---:B------:R-:W-:Y:S01]  /*6910*/  IMAD R63, R78.reuse, R63, RZ ;  /* 0x0000003f4e3f7224 */ /* 0x040fe200078e02ff */
[----:B------:R-:W-:Y:S01]  /*6920*/  SHF.R.S32.HI R85, RZ, 0x18, R85 ;  /* 0x00000018ff557819 */ /* 0x000fe20000011455 */
[C---:B------:R-:W-:Y:S01]  /*6930*/  IMAD R60, R78.reuse, R64, RZ ;  /* 0x000000404e3c7224 */ /* 0x040fe200078e02ff */
[----:B------:R-:W-:Y:S01]  /*6940*/  SHF.R.S32.HI R84, RZ, 0x18, R84 ;  /* 0x00000018ff547819 */ /* 0x000fe20000011454 */
[-C--:B------:R-:W-:Y:S02]  /*6950*/  IMAD R58, R87, R82.reuse, R58 ;  /* 0x00000052573a7224 */ /* 0x080fe400078e023a */
[C---:B------:R-:W-:Y:S02]  /*6960*/  IMAD R61, R78.reuse, R65, RZ ;  /* 0x000000414e3d7224 */ /* 0x040fe400078e02ff */
[-C--:B------:R-:W-:Y:S02]  /*6970*/  IMAD R63, R81, R82.reuse, R63 ;  /* 0x00000052513f7224 */ /* 0x080fe400078e023f */
[----:B------:R-:W-:Y:S02]  /*6980*/  IMAD R60, R83, R82, R60 ;  /* 0x00000052533c7224 */ /* 0x000fe400078e023c */
[----:B------:R-:W-:Y:S01]  /*6990*/  IMAD R62, R78, R66, RZ ;  /* 0x000000424e3e7224 */ /* 0x000fe200078e02ff */
[----:B------:R-:W-:Y:S01]  /*69a0*/  I2IP.S8.S32.SAT R122, R63, R58, RZ ;  /* 0x0000003a3f7a7239 */ /* 0x000fe200000014ff */
[----:B------:R-:W-:Y:S02]  /*69b0*/  IMAD R61, R84, R82, R61 ;  /* 0x00000052543d7224 */ /* 0x000fe400078e023d */
[----:B------:R-:W-:Y:S01]  /*69c0*/  IMAD R67, R78, R67, RZ ;  /* 0x000000434e437224 */ /* 0x000fe200078e02ff */
[----:B------:R-:W-:Y:S01]  /*69d0*/  I2IP.S8.S32.SAT R122, R57, R56, R122 ;  /* 0x00000038397a7239 */ /* 0x000fe2000000147a */
[-C--:B------:R-:W-:Y:S02]  /*69e0*/  IMAD R62, R85, R82.reuse, R62 ;  /* 0x00000052553e7224 */ /* 0x080fe400078e023e */
[----:B------:R-:W-:Y:S05]  /*69f0*/  IMAD R67, R86, R82, R67 ;  /* 0x0000005256437224 */ /* 0x000fea00078e0243 */
[----:B------:R-:W-:Y:S04]  /*6a00*/  I2IP.S8.S32.SAT R123, R67, R62, RZ ;  /* 0x0000003e437b7239 */ /* 0x000fe800000014ff */
[----:B------:R-:W-:Y:S05]  /*6a10*/  I2IP.S8.S32.SAT R123, R61, R60, R123 ;  /* 0x0000003c3d7b7239 */ /* 0x000fea000000147b */
[----:B------:R1:W-:Y:S01]  /*6a20*/  STS.128 [R170+0x4200], R120 ;  /* 0x00420078aa007388 */ /* 0x0003e20000000c00 */
[----:B------:R-:W-:Y:S01]  /*6a30*/  @!PT LDS RZ, [RZ] ;  /* 0x00000000fffff984 */ /* 0x000fe20000000800 */
[----:B------:R-:W-:Y:S01]  /*6a40*/  @!PT LDS RZ, [RZ] ;  /* 0x00000000fffff984 */ /* 0x000fe20000000800 */
[----:B------:R-:W-:Y:S01]  /*6a50*/  @!PT LDS RZ, [RZ] ;  /* 0x00000000fffff984 */ /* 0x000fe20000000800 */
[----:B------:R-:W-:Y:S01]  /*6a60*/  @!PT LDS RZ, [RZ] ;  /* 0x00000000fffff984 */ /* 0x000fe20000000800 */
[----:B------:R2:W-:Y:S07]  /*6a70*/  MEMBAR.ALL.CTA ;  /* 0x0000000000007992 */ /* 0x0005ee0000008000 */
[----:B--2---:R-:W2:Y:S02]  /*6a80*/  FENCE.VIEW.ASYNC.S ;  /* 0x00000000000073c6 */ /* 0x004ea40000000000 */
[----:B--2---:R-:W-:Y:S06]  /*6a90*/  BAR.SYNC.DEFER_BLOCKING 0x1, 0x80 ;  /* 0x0042000000007b1d */ /* 0x004fec0000010000 */
[----:B------:R-:W-:Y:S05]  /*6aa0*/  @P0 BRA `(.L_x_97) ;  /* 0x0000000000280947 */ /* 0x000fea0003800000 */
[----:B------:R-:W-:Y:S02]  /*6ab0*/  UIADD3 UR4, UPT, UPT, UR49, 0x4200, URZ ;  /* 0x0000420031047890 */ /* 0x000fe4000fffe0ff */
[----:B------:R-:W-:Y:S01]  /*6ac0*/  UIADD3 UR6, UP0, UPT, UR52, 0x680, URZ ;  /* 0x0000068034067890 */ /* 0x000fe2000ff1e0ff */
[----:B------:R-:W-:Y:S03]  /*6ad0*/  UMOV UR43, UR36 ;  /* 0x00000024002b7c82 */ /* 0x000fe60008000000 */
[----:B------:R-:W-:Y:S01]  /*6ae0*/  MOV R166, UR4 ;  /* 0x0000000400a67c02 */ /* 0x000fe20008000f00 */
[----:B------:R-:W-:Y:S03]  /*6af0*/  UIADD3.X UR7, UPT, UPT, URZ, UR53, URZ, UP0, !UPT ;  /* 0x00000035ff077290 */ /* 0x000fe600087fe4ff */
[----:B------:R-:W-:Y:S11]  /*6b00*/  R2UR UR40, R166 ;  /* 0x00000000a62872ca */ /* 0x000ff600000e0000 */
[----:B------:R-:W-:Y:S02]  /*6b10*/  @!UPT UIADD3 URZ, UPT, UPT, URZ, URZ, URZ ;  /* 0x000000fffffff290 */ /* 0x000fe4000fffe0ff */
[----:B------:R2:W-:Y:S01]  /*6b20*/  UTMASTG.3D [UR40], [UR6] ;  /* 0x00000028060073b5 */ /* 0x0005e20008010000 */
[----:B------:R0:W-:Y:S01]  /*6b30*/  UTMACMDFLUSH ;  /* 0x00000000000079b7 */ /* 0x0001e20000000000 */
[----:B--2---:R-:W-:Y:S04]  /*6b40*/  DEPBAR.LE SB0, 0x1 ;  /* 0x000080400000791a */ /* 0x004fe80000000000 */
.L_x_97:
[----:B------:R-:W-:Y:S05]  /*6b50*/  BSYNC.RECONVERGENT B0 ;  /* 0x0000000000007941 */ /* 0x000fea0003800200 */
.L_x_96:
[----:B------:R-:W-:Y:S06]  /*6b60*/  BAR.SYNC.DEFER_BLOCKING 0x1, 0x80 ;  /* 0x0042000000007b1d */ /* 0x000fec0000010000 */
[----:B------:R-:W2:Y:S01]  /*6b70*/  @P6 SYNCS.PHASECHK.TRANS64.TRYWAIT P0, [R125+URZ+0x60], R126 ;  /* 0x0000607e7d0065a7 */ /* 0x000ea200080011ff */
[----:B------:R-:W-:Y:S01]  /*6b80*/  BSSY B1, `(.L_x_98) ;  /* 0x0000023000017945 */ /* 0x000fe20003800000 */
[----:B--2---:R-:W-:Y:S03]  /*6b90*/  @P6 SEL R117, RZ, 0x1, !P0 ;  /* 0x00000001ff756807 */ /* 0x004fe60004000000 */
[----:B------:R-:W-:Y:S05]  /*6ba0*/  @!P6 BRA `(.L_x_99) ;  /* 0x000000000080e947 */ /* 0x000fea0003800000 */
[----:B------:R-:W-:Y:S01]  /*6bb0*/  ISETP.NE.AND P1, PT, R118, RZ, PT ;  /* 0x000000ff7600720c */ /* 0x000fe20003f25270 */
[----:B------:R-:W-:Y:S01]  /*6bc0*/  BSSY B0, `(.L_x_100) ;  /* 0x000000a000007945 */ /* 0x000fe20003800000 */
[----:B------:R-:W-:Y:S11]  /*6bd0*/  ISETP.NE.AND P0, PT, R117, RZ, PT ;  /* 0x000000ff7500720c */ /* 0x000ff60003f05270 */
[----:B------:R-:W-:Y:S04]  /*6be0*/  @P1 IMAD R119, R160, 0x2000, R119 ;  /* 0x00002000a0771824 */ /* 0x000fe800078e0277 */
[--C-:B------:R-:W-:Y:S01]  /*6bf0*/  @P1 IMAD.IADD R124, R124, 0x1, R119.reuse ;  /* 0x000000017c7c1824 */ /* 0x100fe200078e0277 */
[----:B------:R-:W-:Y:S01]  /*6c00*/  @P1 IADD3 R3, PT, PT, R165, R119, RZ ;  /* 0x00000077a5031210 */ /* 0x000fe20007ffe0ff */
[----:B------:R-:W-:Y:S01]  /*6c10*/  @P1 IMAD.IADD R2, R164, 0x1, R119 ;  /* 0x00000001a4021824 */ /* 0x000fe200078e0277 */
[----:B------:R-:W-:Y:S06]  /*6c20*/  @P0 BRA `(.L_x_101) ;  /* 0x00000000000c0947 */ /* 0x000fec0003800000 */
[----:B------:R-:W-:Y:S04]  /*6c30*/  SHF.L.U32 R0, R159, 0x1f, RZ ;  /* 0x0000001f9f007819 */ /* 0x000fe800000006ff */
[----:B------:R-:W2:Y:S02]  /*6c40*/  SYNCS.PHASECHK.TRANS64.TRYWAIT P0, [R125+URZ+0x60], R0 ;  /* 0x000060007d0075a7 */ /* 0x000ea400080011ff */
[----:B--2---:R-:W-:Y:S05]  /*6c50*/  @!P0 BRA `(.L_x_102) ;  /* 0x0000002000248947 */ /* 0x004fea0003800000 */
.L_x_101:
[----:B------:R-:W-:Y:S05]  /*6c60*/  BSYNC B0 ;  /* 0x0000000000007941 */ /* 0x000fea0003800000 */
.L_x_100:
[----:B------:R-:W-:Y:S01]  /*6c70*/  ISETP.NE.AND P0, PT, R118, RZ, PT ;  /* 0x000000ff7600720c */ /* 0x000fe20003f05270 */
[----:B--2---:R-:W-:Y:S02]  /*6c80*/  VIADD R125, R125, 0x70 ;  /* 0x000000707d7d7836 */ /* 0x004fe40000000000 */
[----:B------:R-:W-:Y:S02]  /*6c90*/  IMAD.U32 R0, RZ, RZ, UR37 ;  /* 0x00000025ff007e24 */ /* 0x000fe4000f8e00ff */
[----:B------:R-:W-:Y:S03]  /*6ca0*/  VIADD R160, R160, 0x1 ;  /* 0x00000001a0a07836 */ /* 0x000fe60000000000 */
[----:B------:R-:W-:Y:S05]  /*6cb0*/  PRMT R0, R0, 0x654, R125 ;  /* 0x0000065400007816 */ /* 0x000fea000000007d */
[----:B------:R2:W3:Y:S04]  /*6cc0*/  @P0 LDS.128 R100, [R119+0x200] ;  /* 0x0002000077640984 */ /* 0x0004e80000000c00 */
[----:B------:R2:W4:Y:S04]  /*6cd0*/  @P0 LDS.128 R88, [R3+0x200] ;  /* 0x0002000003580984 */ /* 0x0005280000000c00 */
        /* <DEDUP_REMOVED lines=12> */
[----:B--234-:R-:W-:Y:S02]  /*6da0*/  LOP3.LUT R159, R159, R0, RZ, 0x3c, !PT ;  /* 0x000000009f9f7212 */ /* 0x01cfe400078e3cff */
.L_x_99:
[----:B------:R-:W-:Y:S05]  /*6db0*/  BSYNC B1 ;  /* 0x0000000000017941 */ /* 0x000fea0003800000 */
.L_x_98:
[----:B------:R-:W-:Y:S05]  /*6dc0*/  VIADD R3, R80, 0x40 ;  /* 0x0000004050037836 */ /* 0x000fea0000000000 */
[----:B------:R-:W-:Y:S04]  /*6dd0*/  SHF.R.U32.HI R3, RZ, 0x15, R3 ;  /* 0x00000015ff037819 */ /* 0x000fe80000011603 */
[----:B------:R-:W-:Y:S11]  /*6de0*/  LOP3.LUT P0, RZ, R3, 0x3, R154, 0x48, !PT ;  /* 0x0000000303ff7812 */ /* 0x000ff6000780489a */
[----:B------:R-:W-:Y:S02]  /*6df0*/  @!UPT UIADD3 URZ, UPT, UPT, URZ, URZ, URZ ;  /* 0x000000fffffff290 */ /* 0x000fe4000fffe0ff */
[----:B------:R-:W-:Y:S05]  /*6e00*/  @!P0 BRA `(.L_x_103) ;  /* 0x0000000000408947 */ /* 0x000fea0003800000 */
[----:B------:R-:W2:Y:S01]  /*6e10*/  LDCU.64 UR8, c[0x4][0x70] ;  /* 0x01000e00ff0877ac */ /* 0x000ea20008000a00 */
[----:B------:R-:W-:Y:S01]  /*6e20*/  MOV R3, 0x0 ;  /* 0x0000000000037802 */ /* 0x000fe20000000f00 */
[----:B------:R-:W-:Y:S02]  /*6e30*/  HFMA2 R12, -RZ, RZ, 0, 5.9604644775390625e-08 ;  /* 0x00000001ff0c7431 */ /* 0x000fe400000001ff */
[----:B------:R-:W-:Y:S02]  /*6e40*/  IMAD.MOV.U32 R8, RZ, RZ, 0x192 ;  /* 0x00000192ff087424 */ /* 0x000fe400078e00ff */
[----:B------:R-:W-:Y:S01]  /*6e50*/  IMAD.MOV.U32 R13, RZ, RZ, RZ ;  /* 0x000000ffff0d7224 */ /* 0x000fe200078e00ff */
[----:B------:R-:W3:Y:S01]  /*6e60*/  LDCU.64 UR6, c[0x4][0x78] ;  /* 0x01000f00ff0677ac */ /* 0x000ee20008000a00 */
[----:B------:R-:W4:Y:S01]  /*6e70*/  LDC.64 R2, c[0x4][R3] ;  /* 0x0100000003027b82 */ /* 0x000f220000000a00 */
[----:B------:R-:W5:Y:S01]  /*6e80*/  LDCU.64 UR4, c[0x4][0x10] ;  /* 0x01000200ff0477ac */ /* 0x000f620008000a00 */
[----:B--2---:R-:W-:Y:S01]  /*6e90*/  MOV R5, UR9 ;  /* 0x0000000900057c02 */ /* 0x004fe20008000f00 */
[----:B------:R-:W-:Y:S01]  /*6ea0*/  IMAD.U32 R4, RZ, RZ, UR8 ;  /* 0x00000008ff047e24 */ /* 0x000fe2000f8e00ff */
[----:B---3--:R-:W-:Y:S01]  /*6eb0*/  MOV R7, UR7 ;  /* 0x0000000700077c02 */ /* 0x008fe20008000f00 */
[----:B------:R-:W-:Y:S01]  /*6ec0*/  IMAD.U32 R6, RZ, RZ, UR6 ;  /* 0x00000006ff067e24 */ /* 0x000fe2000f8e00ff */
[----:B-----5:R-:W-:Y:S01]  /*6ed0*/  MOV R11, UR5 ;  /* 0x00000005000b7c02 */ /* 0x020fe20008000f00 */
[----:B------:R-:W-:Y:S02]  /*6ee0*/  IMAD.U32 R10, RZ, RZ, UR4 ;  /* 0x00000004ff0a7e24 */ /* 0x000fe4000f8e00ff */
[----:B------:R-:W-:Y:S07]  /*6ef0*/  LEPC R20, `(.L_x_103) ;  /* 0x000000001014794e */ /* 0x000fee0000000000 */
[----:B-1--4-:R-:W-:Y:S05]  /*6f00*/  CALL.ABS.NOINC R2 ;  /* 0x0000000002007343 */ /* 0x012fea0003c00000 */
.L_x_103:
[----:B------:R-:W-:Y:S01]  /*6f10*/  ISETP.NE.AND P0, PT, R167, RZ, PT ;  /* 0x000000ffa700720c */ /* 0x000fe20003f05270 */
[----:B------:R-:W-:Y:S05]  /*6f20*/  WARPSYNC.ALL ;  /* 0x0000000000007948 */ /* 0x000fea0003800000 */
[----:B------:R-:W-:Y:S01]  /*6f30*/  IMAD.U32 R140, R102, 0x10000, RZ ;  /* 0x00010000668c7824 */ /* 0x000fe200078e00ff */
[----:B------:R-:W-:Y:S01]  /*6f40*/  R2UR UR4, R80 ;  /* 0x00000000500472ca */ /* 0x000fe200000e0000 */
[----:B------:R-:W-:Y:S01]  /*6f50*/  IMAD.U32 R134, R88, 0x10000, RZ ;  /* 0x0001000058867824 */ /* 0x000fe200078e00ff */
[C---:B------:R-:W-:Y:S01]  /*6f60*/  SHF.L.U32 R0, R100.reuse, 0x10, RZ ;  /* 0x0000001064007819 */ /* 0x040fe200000006ff */
[----:B-1----:R-:W-:Y:S01]  /*6f70*/  IMAD.U32 R119, R93, 0x10000, RZ ;  /* 0x000100005d777824 */ /* 0x002fe200078e00ff */
[----:B------:R-:W-:Y:S01]  /*6f80*/  PRMT R3, R100, 0x8880, RZ ;  /* 0x0000888064037816 */ /* 0x000fe200000000ff */
[----:B------:R-:W-:Y:S01]  /*6f90*/  IMAD.U32 R104, R98, 0x10000, RZ ;  /* 0x0001000062687824 */ /* 0x000fe200078e00ff */
[----:B------:R-:W-:Y:S01]  /*6fa0*/  SHF.L.U32 R81, R100, 0x8, RZ ;  /* 0x0000000864517819 */ /* 0x000fe200000006ff */
[----:B------:R-:W-:Y:S01]  /*6fb0*/  IMAD.SHL.U32 R127, R90, 0x100, RZ ;  /* 0x000001005a7f7824 */ /* 0x000fe200078e00ff */
[----:B------:R-:W-:Y:S01]  /*6fc0*/  SHF.R.S32.HI R0, RZ, 0x18, R0 ;  /* 0x00000018ff007819 */ /* 0x000fe20000011400 */
[----:B------:R-:W-:Y:S01]  /*6fd0*/  IMAD.SHL.U32 R112, R95, 0x100, RZ ;  /* 0x000001005f707824 */ /* 0x000fe200078e00ff */
[----:B------:R-:W-:Y:S01]  /*6fe0*/  SHF.R.S32.HI R81, RZ, 0x18, R81 ;  /* 0x00000018ff517819 */ /* 0x000fe20000011451 */
[----:B------:R-:W-:Y:S01]  /*6ff0*/  BSSY.RECONVERGENT B0, `(.L_x_104) ;  /* 0x0000121000007945 */ /* 0x000fe20003800200 */
[----:B------:R-:W-:Y:S01]  /*7000*/  SHF.R.S32.HI R2, RZ, 0x18, R100 ;  /* 0x00000018ff027819 */ /* 0x000fe20000011464 */
[----:B------:R-:W1:Y:S01]  /*7010*/  LDTM.x64 R4, tmem[UR4+0x40] ;  /* 0x00004004000479ee */ /* 0x000e620008340000 */
[----:B------:R-:W-:Y:S01]  /*7020*/  NOP ;  /* 0x0000000000007918 */ /* 0x000fe20000000000 */
[----:B------:R-:W-:Y:S02]  /*7030*/  SHF.R.S32.HI R84, RZ, 0x18, R101 ;  /* 0x00000018ff547819 */ /* 0x000fe40000011465 */
[----:B------:R-:W-:Y:S02]  /*7040*/  SHF.R.S32.HI R85, RZ, 0x18, R102 ;  /* 0x00000018ff557819 */ /* 0x000fe40000011466 */
[----:B------:R-:W-:Y:S02]  /*7050*/  SHF.R.S32.HI R86, RZ, 0x18, R103 ;  /* 0x00000018ff567819 */ /* 0x000fe40000011467 */
[----:B------:R-:W-:Y:S02]  /*7060*/  SHF.R.S32.HI R87, RZ, 0x18, R88 ;  /* 0x00000018ff577819 */ /* 0x000fe40000011458 */
[----:B------:R-:W-:Y:S02]  /*7070*/  R2UR UR5, R116 ;  /* 0x00000000740572ca */ /* 0x000fe400000e0000 */
[C---:B------:R-:W-:Y:S02]  /*7080*/  PRMT R143, R101.reuse, 0x8880, RZ ;  /* 0x00008880658f7816 */ /* 0x040fe400000000ff */
[----:B------:R-:W-:Y:S02]  /*7090*/  SHF.L.U32 R83, R101, 0x10, RZ ;  /* 0x0000001065537819 */ /* 0x000fe400000006ff */
[----:B------:R-:W-:Y:S02]  /*70a0*/  PRMT R141, R102, 0x8880, RZ ;  /* 0x00008880668d7816 */ /* 0x000fe400000000ff */
[----:B------:R-:W-:Y:S02]  /*70b0*/  SHF.R.S32.HI R83, RZ, 0x18, R83 ;  /* 0x00000018ff537819 */ /* 0x000fe40000011453 */
[C---:B------:R-:W-:Y:S02]  /*70c0*/  PRMT R138, R103.reuse, 0x8880, RZ ;  /* 0x00008880678a7816 */ /* 0x040fe400000000ff */
[----:B------:R-:W-:Y:S01]  /*70d0*/  SHF.L.U32 R137, R103, 0x10, RZ ;  /* 0x0000001067897819 */ /* 0x000fe200000006ff */
[----:B------:R-:W-:Y:S01]  /*70e0*/  UIADD3 UR5, UPT, UPT, UR5, 0xd0, URZ ;  /* 0x000000d005057890 */ /* 0x000fe2000fffe0ff */
[----:B-1----:R-:W-:Y:S01]  /*70f0*/  IMAD R4, R78, R4, RZ ;  /* 0x000000044e047224 */ /* 0x002fe200078e02ff */
[----:B------:R-:W-:Y:S01]  /*7100*/  PRMT R135, R88, 0x8880, RZ ;  /* 0x0000888058877816 */ /* 0x000fe200000000ff */
[C---:B------:R-:W-:Y:S01]  /*7110*/  IMAD R5, R78.reuse, R5, RZ ;  /* 0x000000054e057224 */ /* 0x040fe200078e02ff */
[----:B------:R-:W-:Y:S01]  /*7120*/  UPRMT UR5, UR37, 0x654, UR5 ;  /* 0x0000065425057896 */ /* 0x000fe20008000005 */
[----:B------:R-:W-:Y:S01]  /*7130*/  IMAD R4, R3, R82, R4 ;  /* 0x0000005203047224 */ /* 0x000fe200078e0204 */
[C---:B------:R-:W-:Y:S01]  /*7140*/  PRMT R132, R89.reuse, 0x8880, RZ ;  /* 0x0000888059847816 */ /* 0x040fe200000000ff */
[----:B------:R-:W-:Y:S01]  /*7150*/  IMAD R6, R78, R6, RZ ;  /* 0x000000064e067224 */ /* 0x000fe200078e02ff */
[----:B------:R-:W-:Y:S01]  /*7160*/  SHF.L.U32 R131, R89, 0x10, RZ ;  /* 0x0000001059837819 */ /* 0x000fe200000006ff */
[----:B------:R-:W-:Y:S01]  /*7170*/  IMAD R5, R0, R82, R5 ;  /* 0x0000005200057224 */ /* 0x000fe200078e0205 */
[----:B------:R-:W-:Y:S01]  /*7180*/  PRMT R129, R90, 0x8880, RZ ;  /* 0x000088805a817816 */ /* 0x000fe200000000ff */
[----:B------:R-:W-:Y:S01]  /*7190*/  IMAD R0, R78, R16, RZ ;  /* 0x000000104e007224 */ /* 0x000fe200078e02ff */
[----:B------:R-:W-:Y:S01]  /*71a0*/  SHF.L.U32 R128, R90, 0x10, RZ ;  /* 0x000000105a807819 */ /* 0x000fe200000006ff */
[C---:B------:R-:W-:Y:S01]  /*71b0*/  IMAD R7, R78.reuse, R7, RZ ;  /* 0x000000074e077224 */ /* 0x040fe200078e02ff */
[----:B------:R-:W-:Y:S01]  /*71c0*/  SYNCS.ARRIVE.TRANS64.RED.A1T0 RZ, [UR5], RZ ;  /* 0x000000ffffff79a7 */ /* 0x000fe20008100405 */
[C---:B------:R-:W-:Y:S01]  /*71d0*/  IMAD R16, R78.reuse, R20, RZ ;  /* 0x000000144e107224 */ /* 0x040fe200078e02ff */
[C---:B------:R-:W-:Y:S01]  /*71e0*/  PRMT R126, R91.reuse, 0x8880, RZ ;  /* 0x000088805b7e7816 */ /* 0x040fe200000000ff */
[C---:B------:R-:W-:Y:S01]  /*71f0*/  IMAD R20, R78.reuse, R24, RZ ;  /* 0x000000184e147224 */ /* 0x040fe200078e02ff */
[----:B------:R-:W-:Y:S01]  /*7200*/  SHF.L.U32 R125, R91, 0x10, RZ ;  /* 0x000000105b7d7819 */ /* 0x000fe200000006ff */
[----:B------:R-:W-:Y:S01]  /*7210*/  IMAD R6, R81, R82, R6 ;  /* 0x0000005251067224 */ /* 0x000fe200078e0206 */
[----:B------:R-:W-:Y:S01]  /*7220*/  MOV R81, R143 ;  /* 0x0000008f00517202 */ /* 0x000fe20000000f00 */
[----:B------:R-:W-:Y:S01]  /*7230*/  IMAD R24, R78, R28, RZ ;  /* 0x0000001c4e187224 */ /* 0x000fe200078e02ff */
[----:B------:R-:W-:Y:S01]  /*7240*/  PRMT R123, R92, 0x8880, RZ ;  /* 0x000088805c7b7816 */ /* 0x000fe200000000ff */
[----:B------:R-:W-:Y:S01]  /*7250*/  IMAD R28, R78, R32, RZ ;  /* 0x000000204e1c7224 */ /* 0x000fe200078e02ff */
[----:B------:R-:W-:Y:S01]  /*7260*/  SHF.L.U32 R122, R92, 0x10, RZ ;  /* 0x000000105c7a7819 */ /* 0x000fe200000006ff */
[----:B------:R-:W-:Y:S01]  /*7270*/  IMAD R7, R2, R82, R7 ;  /* 0x0000005202077224 */ /* 0x000fe200078e0207 */
[----:B------:R-:W-:Y:S01]  /*7280*/  PRMT R120, R93, 0x8880, RZ ;  /* 0x000088805d787816 */ /* 0x000fe200000000ff */
[----:B------:R-:W-:Y:S01]  /*7290*/  IMAD R32, R78, R36, RZ ;  /* 0x000000244e207224 */ /* 0x000fe200078e02ff */
[----:B------:R-:W-:Y:S01]  /*72a0*/  PRMT R117, R94, 0x8880, RZ ;  /* 0x000088805e757816 */ /* 0x000fe200000000ff */
[----:B------:R-:W-:Y:S01]  /*72b0*/  IMAD R2, R78, R17, RZ ;  /* 0x000000114e027224 */ /* 0x000fe200078e02ff */
[----:B------:R-:W-:Y:S01]  /*72c0*/  SHF.L.U32 R116, R94, 0x10, RZ ;  /* 0x000000105e747819 */ /* 0x000fe200000006ff */
[----:B------:R-:W-:Y:S01]  /*72d0*/  IMAD R36, R78, R40, RZ ;  /* 0x000000284e247224 */ /* 0x000fe200078e02ff */
[----:B------:R-:W-:Y:S01]  /*72e0*/  SHF.L.U32 R115, R94, 0x8, RZ ;  /* 0x000000085e737819 */ /* 0x000fe200000006ff */
[C---:B------:R-:W-:Y:S01]  /*72f0*/  IMAD R17, R78.reuse, R21, RZ ;  /* 0x000000154e117224 */ /* 0x040fe200078e02ff */
[C---:B------:R-:W-:Y:S01]  /*7300*/  PRMT R114, R95.reuse, 0x8880, RZ ;  /* 0x000088805f727816 */ /* 0x040fe200000000ff */
[C---:B------:R-:W-:Y:S01]  /*7310*/  IMAD R40, R78.reuse, R44, RZ ;  /* 0x0000002c4e287224 */ /* 0x040fe200078e02ff */
[----:B------:R-:W-:Y:S01]  /*7320*/  SHF.L.U32 R113, R95, 0x10, RZ ;  /* 0x000000105f717819 */ /* 0x000fe200000006ff */
[----:B------:R-:W-:Y:S01]  /*7330*/  IMAD R21, R78, R25, RZ ;  /* 0x000000194e157224 */ /* 0x000fe200078e02ff */
[----:B------:R-:W-:Y:S01]  /*7340*/  PRMT R111, R96, 0x8880, RZ ;  /* 0x00008880606f7816 */ /* 0x000fe200000000ff */
        /* <DEDUP_REMOVED lines=8> */
[C---:B------:R-:W-:Y:S01]  /*73d0*/  IMAD R52, R78.reuse, R56, RZ ;  /* 0x000000384e347224 */ /* 0x040fe200078e02ff */
[----:B------:R-:W-:Y:S01]  /*73e0*/  SHF.L.U32 R142, R101, 0x8, RZ ;  /* 0x00000008658e7819 */ /* 0x000fe200000006ff */
[C---:B------:R-:W-:Y:S01]  /*73f0*/  IMAD R8, R78.reuse, R8, RZ ;  /* 0x000000084e087224 */ /* 0x040fe200078e02ff */
[C---:B------:R-:W-:Y:S01]  /*7400*/  SHF.L.U32 R101, R99.reuse, 0x10, RZ ;  /* 0x0000001063657819 */ /* 0x040fe200000006ff */
[----:B------:R-:W-:Y:S01]  /*7410*/  IMAD R33, R78, R37, RZ ;  /* 0x000000254e217224 */ /* 0x000fe200078e02ff */
[----:B------:R-:W-:Y:S01]  /*7420*/  SHF.L.U32 R139, R102, 0x8, RZ ;  /* 0x00000008668b7819 */ /* 0x000fe200000006ff */
[C---:B------:R-:W-:Y:S01]  /*7430*/  IMAD R56, R78.reuse, R60, RZ ;  /* 0x0000003c4e387224 */ /* 0x040fe200078e02ff */
[----:B------:R-:W-:Y:S01]  /*7440*/  PRMT R102, R99, 0x8880, RZ ;  /* 0x0000888063667816 */ /* 0x000fe200000000ff */
[C---:B------:R-:W-:Y:S01]  /*7450*/  IMAD R37, R78.reuse, R41, RZ ;  /* 0x000000294e257224 */ /* 0x040fe200078e02ff */
[----:B------:R-:W-:Y:S01]  /*7460*/  SHF.L.U32 R136, R103, 0x8, RZ ;  /* 0x0000000867887819 */ /* 0x000fe200000006ff */
[C---:B------:R-:W-:Y:S01]  /*7470*/  IMAD R60, R78.reuse, R64, RZ ;  /* 0x000000404e3c7224 */ /* 0x040fe200078e02ff */
[----:B------:R-:W-:Y:S01]  /*7480*/  I2IP.S8.S32.SAT R64, R7, R6, RZ ;  /* 0x0000000607407239 */ /* 0x000fe200000014ff */
[C---:B------:R-:W-:Y:S01]  /*7490*/  IMAD R9, R78.reuse, R9, RZ ;  /* 0x000000094e097224 */ /* 0x040fe200078e02ff */
[----:B------:R-:W-:Y:S01]  /*74a0*/  SHF.R.S32.HI R6, RZ, 0x18, R140 ;  /* 0x00000018ff067819 */ /* 0x000fe2000001148c */
[C---:B------:R-:W-:Y:S01]  /*74b0*/  IMAD R41, R78.reuse, R45, RZ ;  /* 0x0000002d4e297224 */ /* 0x040fe200078e02ff */
[----:B------:R-:W-:Y:S01]  /*74c0*/  SHF.R.S32.HI R7, RZ, 0x18, R142 ;  /* 0x00000018ff077819 */ /* 0x000fe2000001148e */
[----:B------:R-:W-:Y:S01]  /*74d0*/  IMAD R45, R78, R49, RZ ;  /* 0x000000314e2d7224 */ /* 0x000fe200078e02ff */
[----:B------:R-:W-:Y:S01]  /*74e0*/  SHF.L.U32 R133, R88, 0x8, RZ ;  /* 0x0000000858857819 */ /* 0x000fe200000006ff */
[C---:B------:R-:W-:Y:S01]  /*74f0*/  IMAD R10, R78.reuse, R10, RZ ;  /* 0x0000000a4e0a7224 */ /* 0x040fe200078e02ff */
[----:B------:R-:W-:Y:S01]  /*7500*/  SHF.R.S32.HI R88, RZ, 0x18, R89 ;  /* 0x00000018ff587819 */ /* 0x000fe20000011459 */
[C---:B------:R-:W-:Y:S01]  /*7510*/  IMAD R49, R78.reuse, R53, RZ ;  /* 0x000000354e317224 */ /* 0x040fe200078e02ff */
[----:B------:R-:W-:Y:S01]  /*7520*/  SHF.L.U32 R130, R89, 0x8, RZ ;  /* 0x0000000859827819 */ /* 0x000fe200000006ff */
[-C--:B------:R-:W-:Y:S01]  /*7530*/  IMAD R8, R81, R82.reuse, R8 ;  /* 0x0000005251087224 */ /* 0x080fe200078e0208 */
[----:B------:R-:W-:Y:S01]  /*7540*/  SHF.R.S32.HI R81, RZ, 0x18, R139 ;  /* 0x00000018ff517819 */ /* 0x000fe2000001148b */
[C---:B------:R-:W-:Y:S01]  /*7550*/  IMAD R53, R78.reuse, R57, RZ ;  /* 0x000000394e357224 */ /* 0x040fe200078e02ff */
[----:B------:R-:W-:Y:S01]  /*7560*/  SHF.R.S32.HI R89, RZ, 0x18, R90 ;  /* 0x00000018ff597819 */ /* 0x000fe2000001145a */
[C---:B------:R-:W-:Y:S01]  /*7570*/  IMAD R11, R78.reuse, R11, RZ ;  /* 0x0000000b4e0b7224 */ /* 0x040fe200078e02ff */
[----:B------:R-:W-:Y:S01]  /*7580*/  SHF.R.S32.HI R90, RZ, 0x18, R91 ;  /* 0x00000018ff5a7819 */ /* 0x000fe2000001145b */
[C---:B------:R-:W-:Y:S01]  /*7590*/  IMAD R57, R78.reuse, R61, RZ ;  /* 0x0000003d4e397224 */ /* 0x040fe200078e02ff */
[----:B------:R-:W-:Y:S01]  /*75a0*/  SHF.L.U32 R124, R91, 0x8, RZ ;  /* 0x000000085b7c7819 */ /* 0x000fe200000006ff */
[----:B------:R-:W-:Y:S01]  /*75b0*/  IMAD R9, R83, R82, R9 ;  /* 0x0000005253097224 */ /* 0x000fe200078e0209 */
[----:B------:R-:W-:Y:S01]  /*75c0*/  SHF.R.S32.HI R91, RZ, 0x18, R92 ;  /* 0x00000018ff5b7819 */ /* 0x000fe2000001145c */
[----:B------:R-:W-:Y:S01]  /*75d0*/  IMAD R61, R78, R65, RZ ;  /* 0x000000414e3d7224 */ /* 0x000fe200078e02ff */
[----:B------:R-:W-:Y:S01]  /*75e0*/  SHF.L.U32 R121, R92, 0x8, RZ ;  /* 0x000000085c797819 */ /* 0x000fe200000006ff */
[C---:B------:R-:W-:Y:S01]  /*75f0*/  IMAD R12, R78.reuse, R12, RZ ;  /* 0x0000000c4e0c7224 */ /* 0x040fe200078e02ff */
[----:B------:R-:W-:Y:S01]  /*7600*/  SHF.R.S32.HI R92, RZ, 0x18, R93 ;  /* 0x00000018ff5c7819 */ /* 0x000fe2000001145d */
[----:B------:R-:W-:Y:S01]  /*7610*/  IMAD.MOV.U32 R65, RZ, RZ, R141 ;  /* 0x000000ffff417224 */ /* 0x000fe200078e008d */
[----:B------:R-:W-:Y:S01]  /*7620*/  SHF.L.U32 R118, R93, 0x8, RZ ;  /* 0x000000085d767819 */ /* 0x000fe200000006ff */
[----:B------:R-:W-:Y:S01]  /*7630*/  IMAD R10, R7, R82, R10 ;  /* 0x00000052070a7224 */ /* 0x000fe200078e020a */
[----:B------:R-:W-:Y:S01]  /*7640*/  MOV R7, R138 ;  /* 0x0000008a00077202 */ /* 0x000fe20000000f00 */
[----:B------:R-:W-:Y:S01]  /*7650*/  IMAD R13, R78, R13, RZ ;  /* 0x0000000d4e0d7224 */ /* 0x000fe200078e02ff */
[----:B------:R-:W-:Y:S01]  /*7660*/  SHF.R.S32.HI R93, RZ, 0x18, R94 ;  /* 0x00000018ff5d7819 */ /* 0x000fe2000001145e */
[----:B------:R-:W-:Y:S01]  /*7670*/  IMAD R11, R84, R82, R11 ;  /* 0x00000052540b7224 */ /* 0x000fe200078e020b */
[----:B------:R-:W-:Y:S01]  /*7680*/  I2IP.S8.S32.SAT R84, R5, R4, R64 ;  /* 0x0000000405547239 */ /* 0x000fe20000001440 */
[C---:B------:R-:W-:Y:S01]  /*7690*/  IMAD R14, R78.reuse, R14, RZ ;  /* 0x0000000e4e0e7224 */ /* 0x040fe200078e02ff */
[----:B------:R-:W-:Y:S01]  /*76a0*/  SHF.R.S32.HI R5, RZ, 0x18, R137 ;  /* 0x00000018ff057819 */ /* 0x000fe20000011489 */
[----:B------:R-:W-:Y:S01]  /*76b0*/  IMAD R12, R65, R82, R12 ;  /* 0x00000052410c7224 */ /* 0x000fe200078e020c */
[----:B------:R-:W-:Y:S01]  /*76c0*/  I2IP.S8.S32.SAT R10, R11, R10, RZ ;  /* 0x0000000a0b0a7239 */ /* 0x000fe200000014ff */
[----:B------:R-:W-:Y:S01]  /*76d0*/  IMAD R15, R78, R15, RZ ;  /* 0x0000000f4e0f7224 */ /* 0x000fe200078e02ff */
[----:B------:R-:W-:Y:S01]  /*76e0*/  SHF.R.S32.HI R94, RZ, 0x18, R95 ;  /* 0x00000018ff5e7819 */ /* 0x000fe2000001145f */
[-C--:B------:R-:W-:Y:S01]  /*76f0*/  IMAD R13, R6, R82.reuse, R13 ;  /* 0x00000052060d7224 */ /* 0x080fe200078e020d */
[----:B------:R-:W-:Y:S01]  /*7700*/  SHF.R.S32.HI R6, RZ, 0x18, R134 ;  /* 0x00000018ff067819 */ /* 0x000fe20000011486 */
[-C--:B------:R-:W-:Y:S01]  /*7710*/  IMAD R14, R81, R82.reuse, R14 ;  /* 0x00000052510e7224 */ /* 0x080fe200078e020e */
        /* <DEDUP_REMOVED lines=10> */
[----:B------:R-:W-:Y:S01]  /*77c0*/  MOV R5, R135 ;  /* 0x0000008700057202 */ /* 0x000fe20000000f00 */
[-C--:B------:R-:W-:Y:S01]  /*77d0*/  IMAD R3, R4, R82.reuse, R3 ;  /* 0x0000005204037224 */ /* 0x080fe200078e0203 */
[----:B------:R-:W-:Y:S01]  /*77e0*/  SHF.R.S32.HI R4, RZ, 0x18, R131 ;  /* 0x00000018ff047819 */ /* 0x000fe20000011483 */
[----:B------:R-:W-:Y:S01]  /*77f0*/  IMAD R19, R86, R82, R19 ;  /* 0x0000005256137224 */ /* 0x000fe200078e0213 */
[----:B------:R-:W-:Y:S01]  /*7800*/  I2IP.S8.S32.SAT R86, R13, R12, R14 ;  /* 0x0000000c0d567239 */ /* 0x000fe2000000140e */
[----:B------:R-:W-:Y:S01]  /*7810*/  IMAD R18, R78, R22, RZ ;  /* 0x000000164e127224 */ /* 0x000fe200078e02ff */
[----:B------:R-:W-:Y:S01]  /*7820*/  SHF.L.U32 R109, R96, 0x8, RZ ;  /* 0x00000008606d7819 */ /* 0x000fe200000006ff */
[----:B------:R-:W-:Y:S01]  /*7830*/  IMAD R16, R5, R82, R16 ;  /* 0x0000005205107224 */ /* 0x000fe200078e0210 */
[----:B------:R-:W-:Y:S01]  /*7840*/  I2IP.S8.S32.SAT R19, R19, R3, RZ ;  /* 0x0000000313137239 */ /* 0x000fe200000014ff */
[----:B------:R-:W-:Y:S01]  /*7850*/  IMAD R23, R78, R23, RZ ;  /* 0x000000174e177224 */ /* 0x000fe200078e02ff */
[----:B------:R-:W-:Y:S01]  /*7860*/  MOV R3, R132 ;  /* 0x0000008400037202 */ /* 0x000fe20000000f00 */
[-C--:B------:R-:W-:Y:S01]  /*7870*/  IMAD R17, R6, R82.reuse, R17 ;  /* 0x0000005206117224 */ /* 0x080fe200078e0211 */
[----:B------:R-:W-:Y:S01]  /*7880*/  MOV R5, R129 ;  /* 0x0000008100057202 */ /* 0x000fe20000000f00 */
[-C--:B------:R-:W-:Y:S01]  /*7890*/  IMAD R18, R7, R82.reuse, R18 ;  /* 0x0000005207127224 */ /* 0x080fe200078e0212 */
[----:B------:R-:W-:Y:S01]  /*78a0*/  SHF.R.S32.HI R7, RZ, 0x18, R127 ;  /* 0x00000018ff077819 */ /* 0x000fe2000001147f */
[----:B------:R-:W-:Y:S01]  /*78b0*/  IMAD R23, R87, R82, R23 ;  /* 0x0000005257177224 */ /* 0x000fe200078e0217 */
[----:B------:R-:W-:Y:S01]  /*78c0*/  I2IP.S8.S32.SAT R87, R2, R0, R19 ;  /* 0x0000000002577239 */ /* 0x000fe20000001413 */
[----:B------:R-:W-:Y:S01]  /*78d0*/  IMAD R20, R3, R82, R20 ;  /* 0x0000005203147224 */ /* 0x000fe200078e0214 */
[----:B------:R-:W-:Y:S01]  /*78e0*/  SHF.R.S32.HI R3, RZ, 0x18, R130 ;  /* 0x00000018ff037819 */ /* 0x000fe20000011482 */
[C---:B------:R-:W-:Y:S01]  /*78f0*/  IMAD R22, R78.reuse, R26, RZ ;  /* 0x0000001a4e167224 */ /* 0x040fe200078e02ff */
[----:B------:R-:W-:Y:S01]  /*7900*/  I2IP.S8.S32.SAT R18, R23, R18, RZ ;  /* 0x0000001217127239 */ /* 0x000fe200000014ff */
[----:B------:R-:W-:Y:S01]  /*7910*/  IMAD R27, R78, R27, RZ ;  /* 0x0000001b4e1b7224 */ /* 0x000fe200078e02ff */
[----:B------:R1:W-:Y:S01]  /*7920*/  STS.128 [R153+UR49+0x6200], R84 ;  /* 0x0062005499007988 */ /* 0x0003e20008000c31 */
[----:B------:R-:W-:Y:S01]  /*7930*/  IMAD R21, R4, R82, R21 ;  /* 0x0000005204157224 */ /* 0x000fe200078e0215 */
[----:B------:R-:W-:Y:S01]  /*7940*/  I2IP.S8.S32.SAT R16, R17, R16, R18 ;  /* 0x0000001011107239 */ /* 0x000fe20000001412 */
[-C--:B------:R-:W-:Y:S01]  /*7950*/  IMAD R22, R3, R82.reuse, R22 ;  /* 0x0000005203167224 */ /* 0x080fe200078e0216 */
[----:B------:R-:W-:Y:S01]  /*7960*/  SHF.R.S32.HI R0, RZ, 0x18, R128 ;  /* 0x00000018ff007819 */ /* 0x000fe20000011480 */
[----:B------:R-:W-:Y:S01]  /*7970*/  IMAD R27, R88, R82, R27 ;  /* 0x00000052581b7224 */ /* 0x000fe200078e021b */
[----:B------:R-:W-:Y:S01]  /*7980*/  SHF.R.S32.HI R96, RZ, 0x18, R97 ;  /* 0x00000018ff607819 */ /* 0x000fe20000011461 */
[C---:B------:R-:W-:Y:S01]  /*7990*/  IMAD R26, R78.reuse, R30, RZ ;  /* 0x0000001e4e1a7224 */ /* 0x040fe200078e02ff */
[----:B------:R-:W-:Y:S01]  /*79a0*/  SHF.L.U32 R106, R97, 0x8, RZ ;  /* 0x00000008616a7819 */ /* 0x000fe200000006ff */
[----:B------:R-:W-:Y:S01]  /*79b0*/  IMAD R24, R5, R82, R24 ;  /* 0x0000005205187224 */ /* 0x000fe200078e0218 */
[----:B------:R-:W-:Y:S01]  /*79c0*/  I2IP.S8.S32.SAT R17, R27, R22, RZ ;  /* 0x000000161b117239 */ /* 0x000fe200000014ff */
[----:B------:R-:W-:Y:S01]  /*79d0*/  IMAD R31, R78, R31, RZ ;  /* 0x0000001f4e1f7224 */ /* 0x000fe200078e02ff */
[----:B------:R-:W-:Y:S01]  /*79e0*/  SHF.R.S32.HI R5, RZ, 0x18, R124 ;  /* 0x00000018ff057819 */ /* 0x000fe2000001147c */
[----:B------:R-:W-:Y:S01]  /*79f0*/  IMAD R25, R0, R82, R25 ;  /* 0x0000005200197224 */ /* 0x000fe200078e0219 */
[----:B------:R-:W-:Y:S01]  /*7a00*/  I2IP.S8.S32.SAT R17, R21, R20, R17 ;  /* 0x0000001415117239 */ /* 0x000fe20000001411 */
[-C--:B------:R-:W-:Y:S01]  /*7a10*/  IMAD R26, R7, R82.reuse, R26 ;  /* 0x00000052071a7224 */ /* 0x080fe200078e021a */
[----:B------:R-:W-:Y:S01]  /*7a20*/  SHF.R.S32.HI R0, RZ, 0x18, R125 ;  /* 0x00000018ff007819 */ /* 0x000fe2000001147d */
[----:B------:R-:W-:Y:S01]  /*7a30*/  IMAD.MOV.U32 R3, RZ, RZ, R126 ;  /* 0x000000ffff037224 */ /* 0x000fe200078e007e */
[----:B------:R-:W-:Y:S01]  /*7a40*/  SHF.R.S32.HI R7, RZ, 0x18, R118 ;  /* 0x00000018ff077819 */ /* 0x000fe20000011476 */
[----:B------:R-:W-:Y:S01]  /*7a50*/  IMAD R31, R89, R82, R31 ;  /* 0x00000052591f7224 */ /* 0x000fe200078e021f */
[----:B------:R-:W-:Y:S01]  /*7a60*/  SHF.R.S32.HI R97, RZ, 0x18, R98 ;  /* 0x00000018ff617819 */ /* 0x000fe20000011462 */
[----:B------:R-:W-:Y:S01]  /*7a70*/  IMAD R30, R78, R34, RZ ;  /* 0x000000224e1e7224 */ /* 0x000fe200078e02ff */
[----:B------:R-:W-:Y:S01]  /*7a80*/  SHF.L.U32 R103, R98, 0x8, RZ ;  /* 0x0000000862677819 */ /* 0x000fe200000006ff */
[----:B------:R-:W-:Y:S01]  /*7a90*/  IMAD R28, R3, R82, R28 ;  /* 0x00000052031c7224 */ /* 0x000fe200078e021c */
[----:B------:R-:W-:Y:S01]  /*7aa0*/  I2IP.S8.S32.SAT R18, R31, R26, RZ ;  /* 0x0000001a1f127239 */ /* 0x000fe200000014ff */
[----:B------:R-:W-:Y:S01]  /*7ab0*/  IMAD R35, R78, R35, RZ ;  /* 0x000000234e237224 */ /* 0x000fe200078e02ff */
[----:B------:R-:W-:Y:S01]  /*7ac0*/  MOV R3, R123 ;  /* 0x0000007b00037202 */ /* 0x000fe20000000f00 */
[----:B------:R-:W-:Y:S01]  /*7ad0*/  IMAD R29, R0, R82, R29 ;  /* 0x00000052001d7224 */ /* 0x000fe200078e021d */
[----:B------:R-:W-:Y:S01]  /*7ae0*/  I2IP.S8.S32.SAT R18, R25, R24, R18 ;  /* 0x0000001819127239 */ /* 0x000fe20000001412 */
[-C--:B------:R-:W-:Y:S01]  /*7af0*/  IMAD R30, R5, R82.reuse, R30 ;  /* 0x00000052051e7224 */ /* 0x080fe200078e021e */
[----:B------:R-:W-:Y:S01]  /*7b00*/  SHF.R.S32.HI R0, RZ, 0x18, R122 ;  /* 0x00000018ff007819 */ /* 0x000fe2000001147a */
[----:B------:R-:W-:Y:S01]  /*7b10*/  IMAD R35, R90, R82, R35 ;  /* 0x000000525a237224 */ /* 0x000fe200078e0223 */
[----:B------:R-:W-:Y:S01]  /*7b20*/  MOV R5, R120 ;  /* 0x0000007800057202 */ /* 0x000fe20000000f00 */
[----:B------:R-:W-:Y:S01]  /*7b30*/  IMAD R32, R3, R82, R32 ;  /* 0x0000005203207224 */ /* 0x000fe200078e0220 */
[----:B------:R-:W-:Y:S01]  /*7b40*/  SHF.R.S32.HI R3, RZ, 0x18, R121 ;  /* 0x00000018ff037819 */ /* 0x000fe20000011479 */
[C---:B------:R-:W-:Y:S01]  /*7b50*/  IMAD R34, R78.reuse, R38, RZ ;  /* 0x000000264e227224 */ /* 0x040fe200078e02ff */
[----:B------:R-:W-:Y:S01]  /*7b60*/  I2IP.S8.S32.SAT R19, R35, R30, RZ ;  /* 0x0000001e23137239 */ /* 0x000fe200000014ff */
[----:B------:R-:W-:Y:S01]  /*7b70*/  IMAD R39, R78, R39, RZ ;  /* 0x000000274e277224 */ /* 0x000fe200078e02ff */
[----:B------:R-:W-:Y:S01]  /*7b80*/  SHF.R.S32.HI R98, RZ, 0x18, R99 ;  /* 0x00000018ff627819 */ /* 0x000fe20000011463 */
[----:B------:R-:W-:Y:S01]  /*7b90*/  IMAD R33, R0, R82, R33 ;  /* 0x0000005200217224 */ /* 0x000fe200078e0221 */
[----:B------:R-:W-:Y:S01]  /*7ba0*/  I2IP.S8.S32.SAT R19, R29, R28, R19 ;  /* 0x0000001c1d137239 */ /* 0x000fe20000001413 */
[-C--:B------:R-:W-:Y:S01]  /*7bb0*/  IMAD R34, R3, R82.reuse, R34 ;  /* 0x0000005203227224 */ /* 0x080fe200078e0222 */
[----:B------:R-:W-:Y:S01]  /*7bc0*/  SHF.R.S32.HI R0, RZ, 0x18, R119 ;  /* 0x00000018ff007819 */ /* 0x000fe20000011477 */
[----:B------:R-:W-:Y:S01]  /*7bd0*/  IMAD R39, R91, R82, R39 ;  /* 0x000000525b277224 */ /* 0x000fe200078e0227 */
[----:B------:R-:W-:Y:S01]  /*7be0*/  MOV R3, R117 ;  /* 0x0000007500037202 */ /* 0x000fe20000000f00 */
[C---:B------:R-:W-:Y:S01]  /*7bf0*/  IMAD R38, R78.reuse, R42, RZ ;  /* 0x0000002a4e267224 */ /* 0x040fe200078e02ff */
[----:B------:R1:W-:Y:S01]  /*7c00*/  STS.128 [R172+0x6200], R16 ;  /* 0x00620010ac007388 */ /* 0x0003e20000000c00 */
        /* <DEDUP_REMOVED lines=8> */
[-C--:B------:R-:W-:Y:S01]  /*7c90*/  IMAD R43, R92, R82.reuse, R43 ;  /* 0x000000525c2b7224 */ /* 0x080fe200078e022b */
[----:B------:R-:W-:Y:S01]  /*7ca0*/  SHF.R.S32.HI R7, RZ, 0x18, R112 ;  /* 0x00000018ff077819 */ /* 0x000fe20000011470 */
[----:B------:R-:W-:Y:S01]  /*7cb0*/  IMAD R40, R3, R82, R40 ;  /* 0x0000005203287224 */ /* 0x000fe200078e0228 */
[----:B------:R-:W-:Y:S01]  /*7cc0*/  SHF.R.S32.HI R3, RZ, 0x18, R115 ;  /* 0x00000018ff037819 */ /* 0x000fe20000011473 */
[C---:B------:R-:W-:Y:S01]  /*7cd0*/  IMAD R42, R78.reuse, R46, RZ ;  /* 0x0000002e4e2a7224 */ /* 0x040fe200078e02ff */
[----:B------:R-:W-:Y:S01]  /*7ce0*/  I2IP.S8.S32.SAT R38, R43, R38, RZ ;  /* 0x000000262b267239 */ /* 0x000fe200000014ff */
[----:B------:R-:W-:Y:S01]  /*7cf0*/  IMAD R47, R78, R47, RZ ;  /* 0x0000002f4e2f7224 */ /* 0x000fe200078e02ff */
[----:B------:R-:W-:Y:S01]  /*7d00*/  SHF.L.U32 R100, R99, 0x8, RZ ;  /* 0x0000000863647819 */ /* 0x000fe200000006ff */
[----:B------:R-:W-:Y:S01]  /*7d10*/  IMAD R41, R0, R82, R41 ;  /* 0x0000005200297224 */ /* 0x000fe200078e0229 */
[----:B------:R-:W-:Y:S01]  /*7d20*/  I2IP.S8.S32.SAT R33, R37, R36, R38 ;  /* 0x0000002425217239 */ /* 0x000fe20000001426 */
[-C--:B------:R-:W-:Y:S01]  /*7d30*/  IMAD R42, R3, R82.reuse, R42 ;  /* 0x00000052032a7224 */ /* 0x080fe200078e022a */
[----:B------:R-:W-:Y:S01]  /*7d40*/  SHF.R.S32.HI R0, RZ, 0x18, R113 ;  /* 0x00000018ff007819 */ /* 0x000fe20000011471 */
[----:B------:R-:W-:Y:S01]  /*7d50*/  IMAD R47, R93, R82, R47 ;  /* 0x000000525d2f7224 */ /* 0x000fe200078e022f */
[----:B------:R-:W-:Y:S01]  /*7d60*/  IADD3 R76, PT, PT, R76, 0x1, RZ ;  /* 0x000000014c4c7810 */ /* 0x000fe20007ffe0ff */
[C---:B------:R-:W-:Y:S02]  /*7d70*/  IMAD R46, R78.reuse, R50, RZ ;  /* 0x000000324e2e7224 */ /* 0x040fe400078e02ff */
        /* <DEDUP_REMOVED lines=8> */
[----:B------:R-:W-:Y:S02]  /*7e00*/  IMAD.MOV.U32 R3, RZ, RZ, R111 ;  /* 0x000000ffff037224 */ /* 0x000fe400078e006f */
[-C--:B------:R-:W-:Y:S02]  /*7e10*/  IMAD R51, R94, R82.reuse, R51 ;  /* 0x000000525e337224 */ /* 0x080fe400078e0233 */
[----:B------:R-:W-:Y:S01]  /*7e20*/  IMAD R48, R3, R82, R48 ;  /* 0x0000005203307224 */ /* 0x000fe200078e0230 */
[----:B------:R-:W-:Y:S01]  /*7e30*/  SHF.R.S32.HI R3, RZ, 0x18, R109 ;  /* 0x00000018ff037819 */ /* 0x000fe2000001146d */
[C---:B------:R-:W-:Y:S01]  /*7e40*/  IMAD R50, R78.reuse, R54, RZ ;  /* 0x000000364e327224 */ /* 0x040fe200078e02ff */
[----:B------:R-:W-:Y:S01]  /*7e50*/  I2IP.S8.S32.SAT R35, R51, R46, RZ ;  /* 0x0000002e33237239 */ /* 0x000fe200000014ff */
[----:B------:R-:W-:Y:S02]  /*7e60*/  IMAD R55, R78, R55, RZ ;  /* 0x000000374e377224 */ /* 0x000fe400078e02ff */
[----:B------:R-:W-:Y:S01]  /*7e70*/  IMAD R49, R0, R82, R49 ;  /* 0x0000005200317224 */ /* 0x000fe200078e0231 */
[----:B------:R-:W-:Y:S01]  /*7e80*/  I2IP.S8.S32.SAT R35, R45, R44, R35 ;  /* 0x0000002c2d237239 */ /* 0x000fe20000001423 */
[-C--:B------:R-:W-:Y:S01]  /*7e90*/  IMAD R50, R3, R82.reuse, R50 ;  /* 0x0000005203327224 */ /* 0x080fe200078e0232 */
[----:B------:R-:W-:Y:S01]  /*7ea0*/  SHF.R.S32.HI R0, RZ, 0x18, R107 ;  /* 0x00000018ff007819 */ /* 0x000fe2000001146b */
[----:B------:R-:W-:Y:S01]  /*7eb0*/  IMAD R55, R95, R82, R55 ;  /* 0x000000525f377224 */ /* 0x000fe200078e0237 */
[----:B------:R-:W-:Y:S01]  /*7ec0*/  SHF.R.S32.HI R3, RZ, 0x18, R106 ;  /* 0x00000018ff037819 */ /* 0x000fe2000001146a */
        /* <DEDUP_REMOVED lines=11> */
[----:B------:R-:W-:Y:S01]  /*7f80*/  SHF.R.S32.HI R3, RZ, 0x18, R103 ;  /* 0x00000018ff037819 */ /* 0x000fe20000011467 */
[----:B------:R-:W-:Y:S02]  /*7f90*/  IMAD R58, R78, R62, RZ ;  /* 0x0000003e4e3a7224 */ /* 0x000fe400078e02ff */
[----:B------:R-:W-:Y:S01]  /*7fa0*/  IMAD R56, R5, R82, R56 ;  /* 0x0000005205387224 */ /* 0x000fe200078e0238 */
[----:B------:R-:W-:Y:S01]  /*7fb0*/  MOV R5, R102 ;  /* 0x0000006600057202 */ /* 0x000fe20000000f00 */
[----:B------:R-:W-:Y:S01]  /*7fc0*/  IMAD R57, R0, R82, R57 ;  /* 0x0000005200397224 */ /* 0x000fe200078e0239 */
[----:B------:R-:W-:Y:S01]  /*7fd0*/  SHF.R.S32.HI R0, RZ, 0x18, R101 ;  /* 0x00000018ff007819 */ /* 0x000fe20000011465 */
[C---:B------:R-:W-:Y:S01]  /*7fe0*/  IMAD R63, R78.reuse, R63, RZ ;  /* 0x0000003f4e3f7224 */ /* 0x040fe200078e02ff */
[----:B------:R-:W-:Y:S01]  /*7ff0*/  I2IP.S8.S32.SAT R54, R59, R54, RZ ;  /* 0x000000363b367239 */ /* 0x000fe200000014ff */
[-C--:B------:R-:W-:Y:S01]  /*8000*/  IMAD R58, R3, R82.reuse, R58 ;  /* 0x00000052033a7224 */ /* 0x080fe200078e023a */
[----:B------:R-:W-:Y:S01]  /*8010*/  SHF.R.S32.HI R3, RZ, 0x18, R100 ;  /* 0x00000018ff037819 */ /* 0x000fe20000011464 */
[----:B------:R-:W-:Y:S01]  /*8020*/  IMAD R63, R97, R82, R63 ;  /* 0x00000052613f7224 */ /* 0x000fe200078e023f */
[----:B------:R-:W-:Y:S01]  /*8030*/  I2IP.S8.S32.SAT R49, R53, R52, R54 ;  /* 0x0000003435317239 */ /* 0x000fe20000001436 */
        /* <DEDUP_REMOVED lines=19> */
[----:B------:R-:W-:Y:S02]  /*8170*/  UIADD3 UR8, UP0, UPT, UR52, 0x680, URZ ;  /* 0x0000068034087890 */ /* 0x000fe4000ff1e0ff */
[----:B------:R-:W-:Y:S02]  /*8180*/  UIADD3 UR5, UPT, UPT, UR41, 0x40, URZ ;  /* 0x0000004029057890 */ /* 0x000fe4000fffe0ff */
[----:B------:R-:W-:Y:S02]  /*8190*/  UIADD3 UR4, UPT, UPT, UR49, 0x6200, URZ ;  /* 0x0000620031047890 */ /* 0x000fe4000fffe0ff */
[----:B------:R-:W-:Y:S01]  /*81a0*/  UIADD3.X UR9, UPT, UPT, URZ, UR53, URZ, UP0, !UPT ;  /* 0x00000035ff097290 */ /* 0x000fe200087fe4ff */
[----:B------:R-:W-:Y:S01]  /*81b0*/  UMOV UR6, UR42 ;  /* 0x0000002a00067c82 */ /* 0x000fe20008000000 */
[----:B------:R-:W-:Y:S07]  /*81c0*/  UMOV UR7, UR36 ;  /* 0x0000002400077c82 */ /* 0x000fee0008000000 */
[----:B------:R2:W-:Y:S01]  /*81d0*/  UTMASTG.3D [UR4], [UR8] ;  /* 0x00000004080073b5 */ /* 0x0005e20008010000 */
[----:B------:R0:W-:Y:S01]  /*81e0*/  UTMACMDFLUSH ;  /* 0x00000000000079b7 */ /* 0x0001e20000000000 */
[----:B--2---:R-:W-:Y:S04]  /*81f0*/  DEPBAR.LE SB0, 0x1 ;  /* 0x000080400000791a */ /* 0x004fe80000000000 */
.L_x_105:
[----:B------:R-:W-:Y:S05]  /*8200*/  BSYNC.RECONVERGENT B0 ;  /* 0x0000000000007941 */ /* 0x000fea0003800200 */
.L_x_104:
[----:B------:R-:W-:Y:S01]  /*8210*/  BAR.SYNC.DEFER_BLOCKING 0x1, 0x80 ;  /* 0x0042000000007b1d */ /* 0x000fe20000010000 */
[----:B------:R-:W-:Y:S01]  /*8220*/  ISETP.NE.AND P2, PT, R168, RZ, PT ;  /* 0x000000ffa800720c */ /* 0x000fe20003f45270 */
[----:B------:R-:W-:Y:S01]  /*8230*/  IMAD.IADD R20, R75, 0x1, R150 ;  /* 0x000000014b147824 */ /* 0x000fe200078e0296 */
[----:B------:R-:W-:Y:S01]  /*8240*/  ISETP.NE.AND P0, PT, R169, 0x2, PT ;  /* 0x00000002a900780c */ /* 0x000fe20003f05270 */
[----:B------:R-:W-:Y:S01]  /*8250*/  IMAD.IADD R21, R77, 0x1, R152 ;  /* 0x000000014d157824 */ /* 0x000fe200078e0298 */
[----:B------:R-:W-:Y:S02]  /*8260*/  ISETP.NE.AND P1, PT, R76, 0x4, PT ;  /* 0x000000044c00780c */ /* 0x000fe40003f25270 */
[----:B------:R-:W-:Y:S02]  /*8270*/  SEL R0, RZ, 0x1, P0 ;  /* 0x00000001ff007807 */ /* 0x000fe40000000000 */
[----:B------:R-:W-:Y:S02]  /*8280*/  SEL R3, RZ, 0x1, P1 ;  /* 0x00000001ff037807 */ /* 0x000fe40000800000 */
[----:B------:R-:W-:Y:S02]  /*8290*/  LOP3.LUT R161, R161, R0, RZ, 0x3c, !PT ;  /* 0x00000000a1a17212 */ /* 0x000fe400078e3cff */
[----:B------:R-:W-:Y:S02]  /*82a0*/  LOP3.LUT R162, R162, R3, RZ, 0x3c, !PT ;  /* 0x00000003a2a27212 */ /* 0x000fe400078e3cff */
[----:B------:R-:W-:Y:S02]  /*82b0*/  @P2 R2UR UR36, R158 ;  /* 0x000000009e2422ca */ /* 0x000fe400000e0000 */
[----:B------:R-:W-:Y:S02]  /*82c0*/  SEL R169, R169, RZ, P0 ;  /* 0x000000ffa9a97207 */ /* 0x000fe40000000000 */
[----:B------:R-:W-:Y:S01]  /*82d0*/  SEL R76, R76, RZ, P1 ;  /* 0x000000ff4c4c7207 */ /* 0x000fe20000800000 */
[----:B------:R-:W-:Y:S10]  /*82e0*/  @P2 BRA `(.L_x_106) ;  /* 0xffffffc400842947 */ /* 0x000ff4000383ffff */
[----:B------:R-:W-:Y:S05]  /*82f0*/  EXIT ;  /* 0x000000000000794d */ /* 0x000fea0003800000 */
.L_x_19:
[----:B--2---:R2:W1:Y:S02]  /*8300*/  SYNCS.PHASECHK.TRANS64.TRYWAIT P0, [R3+URZ+0x100], R2 ;  /* 0x00010002030075a7 */ /* 0x00446400080011ff */
[----:B-1----:R-:W-:Y:S05]  /*8310*/  @!P0 NANOSLEEP.SYNCS 0x989680 ;  /* 0x009896800000895d */ /* 0x002fea0003900000 */
[----:B------:R-:W1:Y:S02]  /*8320*/  @!P0 SYNCS.PHASECHK.TRANS64 P0, [R3+URZ+0x100], R2 ;  /* 0x00010002030085a7 */ /* 0x000e6400080010ff */
[----:B-1----:R-:W-:Y:S05]  /*8330*/  @!P0 BRA `(.L_x_19) ;  /* 0xfffffffc00f08947 */ /* 0x002fea000383ffff */
[----:B------:R-:W-:Y:S05]  /*8340*/  BRA `(.L_x_107) ;  /* 0xffffff9000a87947 */ /* 0x000fea000383ffff */
.L_x_22:
[----:B-1----:R-:W-:-:S07]  /*8350*/  MOV R2, UR33 ;  /* 0x0000002100027c02 */ /* 0x002fce0008000f00 */
.L_x_108:
[----:B-1----:R1:W2:Y:S02]  /*8360*/  SYNCS.PHASECHK.TRANS64.TRYWAIT P0, [R2+URZ+0x30], R5 ;  /* 0x00003005020075a7 */ /* 0x0022a400080011ff */
[----:B--2---:R-:W-:Y:S05]  /*8370*/  @!P0 NANOSLEEP.SYNCS 0x989680 ;  /* 0x009896800000895d */ /* 0x004fea0003900000 */
[----:B------:R-:W2:Y:S02]  /*8380*/  @!P0 SYNCS.PHASECHK.TRANS64 P0, [R2+URZ+0x30], R5 ;  /* 0x00003005020085a7 */ /* 0x000ea400080010ff */
[----:B--2---:R-:W-:Y:S05]  /*8390*/  @!P0 BRA `(.L_x_108) ;  /* 0xfffffffc00f08947 */ /* 0x004fea000383ffff */
[----:B------:R-:W-:Y:S05]  /*83a0*/  BRA `(.L_x_21) ;  /* 0xffffff9000f87947 */ /* 0x000fea000383ffff */
.L_x_28:
[----:B-1----:R-:W-:-:S07]  /*83b0*/  MOV R2, UR17 ;  /* 0x0000001100027c02 */ /* 0x002fce0008000f00 */
.L_x_109:
[----:B-1----:R1:W2:Y:S02]  /*83c0*/  SYNCS.PHASECHK.TRANS64.TRYWAIT P0, [R2+URZ+0x30], R5 ;  /* 0x00003005020075a7 */ /* 0x0022a400080011ff */
[----:B--2---:R-:W-:Y:S05]  /*83d0*/  @!P0 NANOSLEEP.SYNCS 0x989680 ;  /* 0x009896800000895d */ /* 0x004fea0003900000 */
[----:B------:R-:W2:Y:S02]  /*83e0*/  @!P0 SYNCS.PHASECHK.TRANS64 P0, [R2+URZ+0x30], R5 ;  /* 0x00003005020085a7 */ /* 0x000ea400080010ff */
[----:B--2---:R-:W-:Y:S05]  /*83f0*/  @!P0 BRA `(.L_x_109) ;  /* 0xfffffffc00f08947 */ /* 0x004fea000383ffff */
[----:B------:R-:W-:Y:S05]  /*8400*/  BRA `(.L_x_27) ;  /* 0xffffff94009c7947 */ /* 0x000fea000383ffff */
.L_x_32:
[----:B-1----:R1:W2:Y:S02]  /*8410*/  SYNCS.PHASECHK.TRANS64.TRYWAIT P0, [R2+URZ+0x90], R3 ;  /* 0x00009003020075a7 */ /* 0x0022a400080011ff */
[----:B--2---:R-:W-:Y:S05]  /*8420*/  @!P0 NANOSLEEP.SYNCS 0x989680 ;  /* 0x009896800000895d */ /* 0x004fea0003900000 */
[----:B------:R-:W2:Y:S02]  /*8430*/  @!P0 SYNCS.PHASECHK.TRANS64 P0, [R2+URZ+0x90], R3 ;  /* 0x00009003020085a7 */ /* 0x000ea400080010ff */
[----:B--2---:R-:W-:Y:S05]  /*8440*/  @!P0 BRA `(.L_x_32) ;  /* 0xfffffffc00f08947 */ /* 0x004fea000383ffff */
[----:B------:R-:W-:Y:S05]  /*8450*/  BRA `(.L_x_110) ;  /* 0xffffff9800287947 */ /* 0x000fea000383ffff */
.L_x_36:
[----:B----4-:R-:W-:-:S07]  /*8460*/  MOV R0, UR5 ;  /* 0x0000000500007c02 */ /* 0x010fce0008000f00 */
.L_x_111:
[----:B-1----:R1:W2:Y:S02]  /*8470*/  SYNCS.PHASECHK.TRANS64.TRYWAIT P0, [R0+URZ], R3 ;  /* 0x00000003000075a7 */ /* 0x0022a400080011ff */
[----:B--2---:R-:W-:Y:S05]  /*8480*/  @!P0 NANOSLEEP.SYNCS 0x989680 ;  /* 0x009896800000895d */ /* 0x004fea0003900000 */
[----:B------:R-:W2:Y:S02]  /*8490*/  @!P0 SYNCS.PHASECHK.TRANS64 P0, [R0+URZ], R3 ;  /* 0x00000003000085a7 */ /* 0x000ea400080010ff */
[----:B--2---:R-:W-:Y:S05]  /*84a0*/  @!P0 BRA `(.L_x_111) ;  /* 0xfffffffc00f08947 */ /* 0x004fea000383ffff */
[----:B------:R-:W-:Y:S05]  /*84b0*/  BRA `(.L_x_112) ;  /* 0xffffff9c00987947 */ /* 0x000fea000383ffff */
.L_x_37:
[----:B----4-:R-:W-:-:S07]  /*84c0*/  MOV R0, UR5 ;  /* 0x0000000500007c02 */ /* 0x010fce0008000f00 */
.L_x_113:
[----:B-1----:R1:W2:Y:S02]  /*84d0*/  SYNCS.PHASECHK.TRANS64.TRYWAIT P0, [R0+URZ], R3 ;  /* 0x00000003000075a7 */ /* 0x0022a400080011ff */
[----:B--2---:R-:W-:Y:S05]  /*84e0*/  @!P0 NANOSLEEP.SYNCS 0x989680 ;  /* 0x009896800000895d */ /* 0x004fea0003900000 */
[----:B------:R-:W2:Y:S02]  /*84f0*/  @!P0 SYNCS.PHASECHK.TRANS64 P0, [R0+URZ], R3 ;  /* 0x00000003000085a7 */ /* 0x000ea400080010ff */
[----:B--2---:R-:W-:Y:S05]  /*8500*/  @!P0 BRA `(.L_x_113) ;  /* 0xfffffffc00f08947 */ /* 0x004fea000383ffff */
[----:B------:R-:W-:Y:S05]  /*8510*/  BRA `(.L_x_114) ;  /* 0xffffff9c00a47947 */ /* 0x000fea000383ffff */
.L_x_38:
[----:B----4-:R-:W-:-:S07]  /*8520*/  MOV R0, UR5 ;  /* 0x0000000500007c02 */ /* 0x010fce0008000f00 */
.L_x_115:
[----:B-1----:R1:W2:Y:S02]  /*8530*/  SYNCS.PHASECHK.TRANS64.TRYWAIT P0, [R0+URZ], R3 ;  /* 0x00000003000075a7 */ /* 0x0022a400080011ff */
[----:B--2---:R-:W-:Y:S05]  /*8540*/  @!P0 NANOSLEEP.SYNCS 0x989680 ;  /* 0x009896800000895d */ /* 0x004fea0003900000 */
[----:B------:R-:W2:Y:S02]  /*8550*/  @!P0 SYNCS.PHASECHK.TRANS64 P0, [R0+URZ], R3 ;  /* 0x00000003000085a7 */ /* 0x000ea400080010ff */
[----:B--2---:R-:W-:Y:S05]  /*8560*/  @!P0 BRA `(.L_x_115) ;  /* 0xfffffffc00f08947 */ /* 0x004fea000383ffff */
[----:B------:R-:W-:Y:S05]  /*8570*/  BRA `(.L_x_116) ;  /* 0xffffff9c00b07947 */ /* 0x000fea000383ffff */
.L_x_39:
[----:B----4-:R-:W-:-:S07]  /*8580*/  MOV R0, UR5 ;  /* 0x0000000500007c02 */ /* 0x010fce0008000f00 */
.L_x_117:
[----:B-1----:R1:W2:Y:S02]  /*8590*/  SYNCS.PHASECHK.TRANS64.TRYWAIT P0, [R0+URZ], R3 ;  /* 0x00000003000075a7 */ /* 0x0022a400080011ff */
[----:B--2---:R-:W-:Y:S05]  /*85a0*/  @!P0 NANOSLEEP.SYNCS 0x989680 ;  /* 0x009896800000895d */ /* 0x004fea0003900000 */
[----:B------:R-:W2:Y:S02]  /*85b0*/  @!P0 SYNCS.PHASECHK.TRANS64 P0, [R0+URZ], R3 ;  /* 0x00000003000085a7 */ /* 0x000ea400080010ff */
[----:B--2---:R-:W-:Y:S05]  /*85c0*/  @!P0 BRA `(.L_x_117) ;  /* 0xfffffffc00f08947 */ /* 0x004fea000383ffff */
[----:B------:R-:W-:Y:S05]  /*85d0*/  BRA `(.L_x_118) ;  /* 0xffffff9c00bc7947 */ /* 0x000fea000383ffff */
.L_x_40:
[----:B----4-:R-:W-:-:S07]  /*85e0*/  MOV R0, UR5 ;  /* 0x0000000500007c02 */ /* 0x010fce0008000f00 */
.L_x_119:
[----:B-1----:R1:W2:Y:S02]  /*85f0*/  SYNCS.PHASECHK.TRANS64.TRYWAIT P0, [R0+URZ], R3 ;  /* 0x00000003000075a7 */ /* 0x0022a400080011ff */
[----:B--2---:R-:W-:Y:S05]  /*8600*/  @!P0 NANOSLEEP.SYNCS 0x989680 ;  /* 0x009896800000895d */ /* 0x004fea0003900000 */
[----:B------:R-:W2:Y:S02]  /*8610*/  @!P0 SYNCS.PHASECHK.TRANS64 P0, [R0+URZ], R3 ;  /* 0x00000003000085a7 */ /* 0x000ea400080010ff */
[----:B--2---:R-:W-:Y:S05]  /*8620*/  @!P0 BRA `(.L_x_119) ;  /* 0xfffffffc00f08947 */ /* 0x004fea000383ffff */
[----:B------:R-:W-:Y:S05]  /*8630*/  BRA `(.L_x_120) ;  /* 0xffffff9c00c87947 */ /* 0x000fea000383ffff */
.L_x_43:
[----:B-1----:R1:W2:Y:S02]  /*8640*/  SYNCS.PHASECHK.TRANS64.TRYWAIT P0, [R0+URZ+0xf0], R5 ;  /* 0x0000f005000075a7 */ /* 0x0022a400080011ff */
[----:B--2---:R-:W-:Y:S05]  /*8650*/  @!P0 NANOSLEEP.SYNCS 0x989680 ;  /* 0x009896800000895d */ /* 0x004fea0003900000 */
[----:B------:R-:W2:Y:S02]  /*8660*/  @!P0 SYNCS.PHASECHK.TRANS64 P0, [R0+URZ+0xf0], R5 ;  /* 0x0000f005000085a7 */ /* 0x000ea400080010ff */
[----:B--2---:R-:W-:Y:S05]  /*8670*/  @!P0 BRA `(.L_x_43) ;  /* 0xfffffffc00f08947 */ /* 0x004fea000383ffff */
[----:B------:R-:W-:Y:S05]  /*8680*/  BRA `(.L_x_121) ;  /* 0xffffffa000247947 */ /* 0x000fea000383ffff */
.L_x_44:
[----:B------:R-:W-:-:S07]  /*8690*/  MOV R0, UR5 ;  /* 0x0000000500007c02 */ /* 0x000fce0008000f00 */
.L_x_122:
[----:B-1----:R1:W2:Y:S02]  /*86a0*/  SYNCS.PHASECHK.TRANS64.TRYWAIT P0, [R0+URZ+0xa0], R5 ;  /* 0x0000a005000075a7 */ /* 0x0022a400080011ff */
[----:B--2---:R-:W-:Y:S05]  /*86b0*/  @!P0 NANOSLEEP.SYNCS 0x989680 ;  /* 0x009896800000895d */ /* 0x004fea0003900000 */
[----:B------:R-:W2:Y:S02]  /*86c0*/  @!P0 SYNCS.PHASECHK.TRANS64 P0, [R0+URZ+0xa0], R5 ;  /* 0x0000a005000085a7 */ /* 0x000ea400080010ff */
[----:B--2---:R-:W-:Y:S05]  /*86d0*/  @!P0 BRA `(.L_x_122) ;  /* 0xfffffffc00f08947 */ /* 0x004fea000383ffff */
[----:B------:R-:W-:Y:S05]  /*86e0*/  BRA `(.L_x_123) ;  /* 0xffffffa000347947 */ /* 0x000fea000383ffff */
.L_x_45:
[----:B-1----:R1:W2:Y:S02]  /*86f0*/  SYNCS.PHASECHK.TRANS64.TRYWAIT P1, [R0+URZ+0x90], R5 ;  /* 0x00009005000075a7 */ /* 0x0022a400080211ff */
[----:B--2---:R-:W-:Y:S05]  /*8700*/  @!P1 NANOSLEEP.SYNCS 0x989680 ;  /* 0x009896800000995d */ /* 0x004fea0003900000 */
[----:B------:R-:W2:Y:S02]  /*8710*/  @!P1 SYNCS.PHASECHK.TRANS64 P1, [R0+URZ+0x90], R5 ;  /* 0x00009005000095a7 */ /* 0x000ea400080210ff */
[----:B--2---:R-:W-:Y:S05]  /*8720*/  @!P1 BRA `(.L_x_45) ;  /* 0xfffffffc00f09947 */ /* 0x004fea000383ffff */
[----:B------:R-:W-:Y:S05]  /*8730*/  BRA `(.L_x_124) ;  /* 0xffffffa000647947 */ /* 0x000fea000383ffff */
.L_x_48:
[----:B------:R-:W-:-:S07]  /*8740*/  MOV R0, UR5 ;  /* 0x0000000500007c02 */ /* 0x000fce0008000f00 */
.L_x_125:
[----:B-1----:R1:W2:Y:S02]  /*8750*/  SYNCS.PHASECHK.TRANS64.TRYWAIT P0, [R0+URZ+0xa0], R3 ;  /* 0x0000a003000075a7 */ /* 0x0022a400080011ff */
[----:B--2---:R-:W-:Y:S05]  /*8760*/  @!P0 NANOSLEEP.SYNCS 0x989680 ;  /* 0x009896800000895d */ /* 0x004fea0003900000 */
[----:B------:R-:W2:Y:S02]  /*8770*/  @!P0 SYNCS.PHASECHK.TRANS64 P0, [R0+URZ+0xa0], R3 ;  /* 0x0000a003000085a7 */ /* 0x000ea400080010ff */
[----:B--2---:R-:W-:Y:S05]  /*8780*/  @!P0 BRA `(.L_x_125) ;  /* 0xfffffffc00f08947 */ /* 0x004fea000383ffff */
[----:B------:R-:W-:Y:S05]  /*8790*/  BRA `(.L_x_47) ;  /* 0xffffffa000b87947 */ /* 0x000fea000383ffff */
.L_x_55:
[----:B-1----:R1:W2:Y:S02]  /*87a0*/  SYNCS.PHASECHK.TRANS64.TRYWAIT P1, [R0+URZ+0x90], R5 ;  /* 0x00009005000075a7 */ /* 0x0022a400080211ff */
[----:B--2---:R-:W-:Y:S05]  /*87b0*/  @!P1 NANOSLEEP.SYNCS 0x989680 ;  /* 0x009896800000995d */ /* 0x004fea0003900000 */
[----:B------:R-:W2:Y:S02]  /*87c0*/  @!P1 SYNCS.PHASECHK.TRANS64 P1, [R0+URZ+0x90], R5 ;  /* 0x00009005000095a7 */ /* 0x000ea400080210ff */
[----:B--2---:R-:W-:Y:S05]  /*87d0*/  @!P1 BRA `(.L_x_55) ;  /* 0xfffffffc00f09947 */ /* 0x004fea000383ffff */
[----:B------:R-:W-:Y:S05]  /*87e0*/  BRA `(.L_x_126) ;  /* 0xffffffa800107947 */ /* 0x000fea000383ffff */
.L_x_56:
[----:B------:R-:W-:-:S07]  /*87f0*/  MOV R3, UR9 ;  /* 0x0000000900037c02 */ /* 0x000fce0008000f00 */
.L_x_127:
[----:B-1----:R1:W2:Y:S02]  /*8800*/  SYNCS.PHASECHK.TRANS64.TRYWAIT P0, [R3+URZ+0xd0], R0 ;  /* 0x0000d000030075a7 */ /* 0x0022a400080011ff */
[----:B--2---:R-:W-:Y:S05]  /*8810*/  @!P0 NANOSLEEP.SYNCS 0x989680 ;  /* 0x009896800000895d */ /* 0x004fea0003900000 */
[----:B------:R-:W2:Y:S02]  /*8820*/  @!P0 SYNCS.PHASECHK.TRANS64 P0, [R3+URZ+0xd0], R0 ;  /* 0x0000d000030085a7 */ /* 0x000ea400080010ff */
[----:B--2---:R-:W-:Y:S05]  /*8830*/  @!P0 BRA `(.L_x_127) ;  /* 0xfffffffc00f08947 */ /* 0x004fea000383ffff */
[----:B------:R-:W-:Y:S05]  /*8840*/  BRA `(.L_x_128) ;  /* 0xffffffa800447947 */ /* 0x000fea000383ffff */
.L_x_59:
[----:B------:R-:W-:Y:S07]  /*8850*/  MOV R0, UR7 ;  /* 0x0000000700007c02 */ /* 0x000fee0008000f00 */
.L_x_129:
[----:B-1----:R1:W2:Y:S02]  /*8860*/  SYNCS.PHASECHK.TRANS64.TRYWAIT P0, [R0+URZ], R3 ;  /* 0x00000003000075a7 */ /* 0x0022a400080011ff */
[----:B--2---:R-:W-:Y:S05]  /*8870*/  @!P0 NANOSLEEP.SYNCS 0x989680 ;  /* 0x009896800000895d */ /* 0x004fea0003900000 */
[----:B------:R-:W2:Y:S02]  /*8880*/  @!P0 SYNCS.PHASECHK.TRANS64 P0, [R0+URZ], R3 ;  /* 0x00000003000085a7 */ /* 0x000ea400080010ff */
[----:B--2---:R-:W-:Y:S05]  /*8890*/  @!P0 BRA `(.L_x_129) ;  /* 0xfffffffc00f08947 */ /* 0x004fea000383ffff */
[----:B------:R-:W-:Y:S05]  /*88a0*/  BRA `(.L_x_58) ;  /* 0xffffffa800647947 */ /* 0x000fea000383ffff */
.L_x_62:
[----:B------:R-:W-:-:S07]  /*88b0*/  MOV R0, UR5 ;  /* 0x0000000500007c02 */ /* 0x000fce0008000f00 */
.L_x_130:
[----:B--2---:R2:W3:Y:S02]  /*88c0*/  SYNCS.PHASECHK.TRANS64.TRYWAIT P0, [R0+URZ], R3 ;  /* 0x00000003000075a7 */ /* 0x0044e400080011ff */
[----:B---3--:R-:W-:Y:S05]  /*88d0*/  @!P0 NANOSLEEP.SYNCS 0x989680 ;  /* 0x009896800000895d */ /* 0x008fea0003900000 */
[----:B------:R-:W3:Y:S02]  /*88e0*/  @!P0 SYNCS.PHASECHK.TRANS64 P0, [R0+URZ], R3 ;  /* 0x00000003000085a7 */ /* 0x000ee400080010ff */
[----:B---3--:R-:W-:Y:S05]  /*88f0*/  @!P0 BRA `(.L_x_130) ;  /* 0xfffffffc00f08947 */ /* 0x008fea000383ffff */
[----:B------:R-:W-:Y:S05]  /*8900*/  BRA `(.L_x_131) ;  /* 0xffffffac00047947 */ /* 0x000fea000383ffff */
.L_x_63:
[----:B------:R-:W-:-:S07]  /*8910*/  MOV R0, UR5 ;  /* 0x0000000500007c02 */ /* 0x000fce0008000f00 */
.L_x_132:
[----:B--2---:R2:W3:Y:S02]  /*8920*/  SYNCS.PHASECHK.TRANS64.TRYWAIT P0, [R0+URZ], R3 ;  /* 0x00000003000075a7 */ /* 0x0044e400080011ff */
[----:B---3--:R-:W-:Y:S05]  /*8930*/  @!P0 NANOSLEEP.SYNCS 0x989680 ;  /* 0x009896800000895d */ /* 0x008fea0003900000 */
[----:B------:R-:W3:Y:S02]  /*8940*/  @!P0 SYNCS.PHASECHK.TRANS64 P0, [R0+URZ], R3 ;  /* 0x00000003000085a7 */ /* 0x000ee400080010ff */
[----:B---3--:R-:W-:Y:S05]  /*8950*/  @!P0 BRA `(.L_x_132) ;  /* 0xfffffffc00f08947 */ /* 0x008fea000383ffff */
[----:B------:R-:W-:Y:S05]  /*8960*/  BRA `(.L_x_133) ;  /* 0xffffffac00107947 */ /* 0x000fea000383ffff */
.L_x_64:
[----:B------:R-:W-:-:S07]  /*8970*/  MOV R0, UR5 ;  /* 0x0000000500007c02 */ /* 0x000fce0008000f00 */
.L_x_134:
[----:B--2---:R2:W3:Y:S02]  /*8980*/  SYNCS.PHASECHK.TRANS64.TRYWAIT P0, [R0+URZ], R3 ;  /* 0x00000003000075a7 */ /* 0x0044e400080011ff */
[----:B---3--:R-:W-:Y:S05]  /*8990*/  @!P0 NANOSLEEP.SYNCS 0x989680 ;  /* 0x009896800000895d */ /* 0x008fea0003900000 */
[----:B------:R-:W3:Y:S02]  /*89a0*/  @!P0 SYNCS.PHASECHK.TRANS64 P0, [R0+URZ], R3 ;  /* 0x00000003000085a7 */ /* 0x000ee400080010ff */
[----:B---3--:R-:W-:Y:S05]  /*89b0*/  @!P0 BRA `(.L_x_134) ;  /* 0xfffffffc00f08947 */ /* 0x008fea000383ffff */
[----:B------:R-:W-:Y:S05]  /*89c0*/  BRA `(.L_x_135) ;  /* 0xffffffac001c7947 */ /* 0x000fea000383ffff */
.L_x_65:
[----:B------:R-:W-:-:S07]  /*89d0*/  MOV R0, UR7 ;  /* 0x0000000700007c02 */ /* 0x000fce0008000f00 */
.L_x_136:
[----:B--2---:R2:W3:Y:S02]  /*89e0*/  SYNCS.PHASECHK.TRANS64.TRYWAIT P0, [R0+URZ], R3 ;  /* 0x00000003000075a7 */ /* 0x0044e400080011ff */
[----:B---3--:R-:W-:Y:S05]  /*89f0*/  @!P0 NANOSLEEP.SYNCS 0x989680 ;  /* 0x009896800000895d */ /* 0x008fea0003900000 */
[----:B------:R-:W3:Y:S02]  /*8a00*/  @!P0 SYNCS.PHASECHK.TRANS64 P0, [R0+URZ], R3 ;  /* 0x00000003000085a7 */ /* 0x000ee400080010ff */
[----:B---3--:R-:W-:Y:S05]  /*8a10*/  @!P0 BRA `(.L_x_136) ;  /* 0xfffffffc00f08947 */ /* 0x008fea000383ffff */
[----:B------:R-:W-:Y:S05]  /*8a20*/  BRA `(.L_x_137) ;  /* 0xffffffac00287947 */ /* 0x000fea000383ffff */
.L_x_70:
[----:B--2---:R2:W3:Y:S02]  /*8a30*/  SYNCS.PHASECHK.TRANS64.TRYWAIT P0, [R0+URZ+0x90], R3 ;  /* 0x00009003000075a7 */ /* 0x0044e400080011ff */
[----:B---3--:R-:W-:Y:S05]  /*8a40*/  @!P0 NANOSLEEP.SYNCS 0x989680 ;  /* 0x009896800000895d */ /* 0x008fea0003900000 */
[----:B------:R-:W3:Y:S02]  /*8a50*/  @!P0 SYNCS.PHASECHK.TRANS64 P0, [R0+URZ+0x90], R3 ;  /* 0x00009003000085a7 */ /* 0x000ee400080010ff */
[----:B---3--:R-:W-:Y:S05]  /*8a60*/  @!P0 BRA `(.L_x_70) ;  /* 0xfffffffc00f08947 */ /* 0x008fea000383ffff */
[----:B------:R-:W-:Y:S05]  /*8a70*/  BRA `(.L_x_138) ;  /* 0xffffffb0002c7947 */ /* 0x000fea000383ffff */
.L_x_73:
[----:B------:R-:W-:Y:S07]  /*8a80*/  MOV R0, UR7 ;  /* 0x0000000700007c02 */ /* 0x000fee0008000f00 */
.L_x_139:
[----:B--2---:R2:W3:Y:S02]  /*8a90*/  SYNCS.PHASECHK.TRANS64.TRYWAIT P0, [R0+URZ+0x88], R3 ;  /* 0x00008803000075a7 */ /* 0x0044e400080011ff */
[----:B---3--:R-:W-:Y:S05]  /*8aa0*/  @!P0 NANOSLEEP.SYNCS 0x989680 ;  /* 0x009896800000895d */ /* 0x008fea0003900000 */
[----:B------:R-:W3:Y:S02]  /*8ab0*/  @!P0 SYNCS.PHASECHK.TRANS64 P0, [R0+URZ+0x88], R3 ;  /* 0x00008803000085a7 */ /* 0x000ee400080010ff */
[----:B---3--:R-:W-:Y:S05]  /*8ac0*/  @!P0 BRA `(.L_x_139) ;  /* 0xfffffffc00f08947 */ /* 0x008fea000383ffff */
[----:B------:R-:W-:Y:S05]  /*8ad0*/  BRA `(.L_x_72) ;  /* 0xffffffb4000c7947 */ /* 0x000fea000383ffff */
.L_x_76:
[----:B--2---:R-:W-:Y:S07]  /*8ae0*/  MOV R3, UR7 ;  /* 0x0000000700037c02 */ /* 0x004fee0008000f00 */
.L_x_140:
[----:B-1----:R1:W2:Y:S02]  /*8af0*/  SYNCS.PHASECHK.TRANS64.TRYWAIT P0, [R3+URZ+0x70], R12 ;  /* 0x0000700c030075a7 */ /* 0x0022a400080011ff */
[----:B--2---:R-:W-:Y:S05]  /*8b00*/  @!P0 NANOSLEEP.SYNCS 0x989680 ;  /* 0x009896800000895d */ /* 0x004fea0003900000 */
[----:B------:R-:W2:Y:S02]  /*8b10*/  @!P0 SYNCS.PHASECHK.TRANS64 P0, [R3+URZ+0x70], R12 ;  /* 0x0000700c030085a7 */ /* 0x000ea400080010ff */
[----:B--2---:R-:W-:Y:S05]  /*8b20*/  @!P0 BRA `(.L_x_140) ;  /* 0xfffffffc00f08947 */ /* 0x004fea000383ffff */
[----:B------:R-:W-:Y:S05]  /*8b30*/  BRA `(.L_x_141) ;  /* 0xffffffb400847947 */ /* 0x000fea000383ffff */
.L_x_77:
[----:B------:R-:W-:Y:S07]  /*8b40*/  MOV R3, UR7 ;  /* 0x0000000700037c02 */ /* 0x000fee0008000f00 */
.L_x_142:
[----:B-1----:R1:W2:Y:S02]  /*8b50*/  SYNCS.PHASECHK.TRANS64.TRYWAIT P0, [R3+URZ+0x78], R12 ;  /* 0x0000780c030075a7 */ /* 0x0022a400080011ff */
[----:B--2---:R-:W-:Y:S05]  /*8b60*/  @!P0 NANOSLEEP.SYNCS 0x989680 ;  /* 0x009896800000895d */ /* 0x004fea0003900000 */
[----:B------:R-:W2:Y:S02]  /*8b70*/  @!P0 SYNCS.PHASECHK.TRANS64 P0, [R3+URZ+0x78], R12 ;  /* 0x0000780c030085a7 */ /* 0x000ea400080010ff */
[----:B--2---:R-:W-:Y:S05]  /*8b80*/  @!P0 BRA `(.L_x_142) ;  /* 0xfffffffc00f08947 */ /* 0x004fea000383ffff */
[----:B------:R-:W-:Y:S05]  /*8b90*/  BRA `(.L_x_143) ;  /* 0xffffffb800047947 */ /* 0x000fea000383ffff */
.L_x_79:
[----:B------:R-:W-:-:S07]  /*8ba0*/  MOV R0, UR7 ;  /* 0x0000000700007c02 */ /* 0x000fce0008000f00 */
.L_x_144:
[----:B-1----:R1:W3:Y:S02]  /*8bb0*/  SYNCS.PHASECHK.TRANS64.TRYWAIT P0, [R0+URZ+0x70], R3 ;  /* 0x00007003000075a7 */ /* 0x0022e400080011ff */
[----:B---3--:R-:W-:Y:S05]  /*8bc0*/  @!P0 NANOSLEEP.SYNCS 0x989680 ;  /* 0x009896800000895d */ /* 0x008fea0003900000 */
[----:B------:R-:W3:Y:S02]  /*8bd0*/  @!P0 SYNCS.PHASECHK.TRANS64 P0, [R0+URZ+0x70], R3 ;  /* 0x00007003000085a7 */ /* 0x000ee400080010ff */
[----:B---3--:R-:W-:Y:S05]  /*8be0*/  @!P0 BRA `(.L_x_144) ;  /* 0xfffffffc00f08947 */ /* 0x008fea000383ffff */
[----:B------:R-:W-:Y:S05]  /*8bf0*/  BRA `(.L_x_145) ;  /* 0xffffffb800747947 */ /* 0x000fea000383ffff */
.L_x_81:
[----:B--2---:R2:W4:Y:S02]  /*8c00*/  SYNCS.PHASECHK.TRANS64.TRYWAIT P0, [R0+URZ+0x90], R3 ;  /* 0x00009003000075a7 */ /* 0x00452400080011ff */
[----:B----4-:R-:W-:Y:S05]  /*8c10*/  @!P0 NANOSLEEP.SYNCS 0x989680 ;  /* 0x009896800000895d */ /* 0x010fea0003900000 */
[----:B------:R-:W4:Y:S02]  /*8c20*/  @!P0 SYNCS.PHASECHK.TRANS64 P0, [R0+URZ+0x90], R3 ;  /* 0x00009003000085a7 */ /* 0x000f2400080010ff */
[----:B----4-:R-:W-:Y:S05]  /*8c30*/  @!P0 BRA `(.L_x_81) ;  /* 0xfffffffc00f08947 */ /* 0x010fea000383ffff */
[----:B------:R-:W-:Y:S05]  /*8c40*/  BRA `(.L_x_146) ;  /* 0xffffffbc00407947 */ /* 0x000fea000383ffff */
.L_x_92:
[----:B-1----:R1:W3:Y:S02]  /*8c50*/  SYNCS.PHASECHK.TRANS64.TRYWAIT P1, [R3+URZ+0x60], R0 ;  /* 0x00006000030075a7 */ /* 0x0022e400080211ff */
[----:B---3--:R-:W-:Y:S05]  /*8c60*/  @!P1 NANOSLEEP.SYNCS 0x989680 ;  /* 0x009896800000995d */ /* 0x008fea0003900000 */
[----:B------:R-:W3:Y:S02]  /*8c70*/  @!P1 SYNCS.PHASECHK.TRANS64 P1, [R3+URZ+0x60], R0 ;  /* 0x00006000030095a7 */ /* 0x000ee400080210ff */
[----:B---3--:R-:W-:Y:S05]  /*8c80*/  @!P1 BRA `(.L_x_92) ;  /* 0xfffffffc00f09947 */ /* 0x008fea000383ffff */
[----:B------:R-:W-:Y:S05]  /*8c90*/  BRA `(.L_x_91) ;  /* 0xffffffc800687947 */ /* 0x000fea000383ffff */
.L_x_94:
[----:B---3--:R3:W4:Y:S02]  /*8ca0*/  SYNCS.PHASECHK.TRANS64.TRYWAIT P0, [R116+URZ+0xb0], R5 ;  /* 0x0000b005740075a7 */ /* 0x00872400080011ff */
[----:B----4-:R-:W-:Y:S05]  /*8cb0*/  @!P0 NANOSLEEP.SYNCS 0x989680 ;  /* 0x009896800000895d */ /* 0x010fea0003900000 */
[----:B------:R-:W4:Y:S02]  /*8cc0*/  @!P0 SYNCS.PHASECHK.TRANS64 P0, [R116+URZ+0xb0], R5 ;  /* 0x0000b005740085a7 */ /* 0x000f2400080010ff */
[----:B----4-:R-:W-:Y:S05]  /*8cd0*/  @!P0 BRA `(.L_x_94) ;  /* 0xfffffffc00f08947 */ /* 0x010fea000383ffff */
[----:B------:R-:W-:Y:S05]  /*8ce0*/  BRA `(.L_x_93) ;  /* 0xffffffc800c47947 */ /* 0x000fea000383ffff */
.L_x_102:
[----:B--2---:R2:W3:Y:S02]  /*8cf0*/  SYNCS.PHASECHK.TRANS64.TRYWAIT P0, [R125+URZ+0x60], R0 ;  /* 0x000060007d0075a7 */ /* 0x0044e400080011ff */
[----:B---3--:R-:W-:Y:S05]  /*8d00*/  @!P0 NANOSLEEP.SYNCS 0x989680 ;  /* 0x009896800000895d */ /* 0x008fea0003900000 */
[----:B------:R-:W3:Y:S02]  /*8d10*/  @!P0 SYNCS.PHASECHK.TRANS64 P0, [R125+URZ+0x60], R0 ;  /* 0x000060007d0085a7 */ /* 0x000ee400080010ff */
[----:B---3--:R-:W-:Y:S05]  /*8d20*/  @!P0 BRA `(.L_x_102) ;  /* 0xfffffffc00f08947 */ /* 0x008fea000383ffff */
[----:B------:R-:W-:Y:S05]  /*8d30*/  BRA `(.L_x_101) ;  /* 0xffffffdc00c87947 */ /* 0x000fea000383ffff */
        .weak           $__internal_0_$__cuda_sm10x_tcgen05_guardrail_trap_col_being_dealloced_not_returned_by_alloc
        .type           $__internal_0_$__cuda_sm10x_tcgen05_guardrail_trap_col_being_dealloced_not_returned_by_alloc,@function
        .size           $__internal_0_$__cuda_sm10x_tcgen05_guardrail_trap_col_being_dealloced_not_returned_by_alloc,($__internal_1_$__cuda_sm10x_tcgen05_guardrail_trap_phase_invalid_during_alloc - $__internal_0_$__cuda_sm10x_tcgen05_guardrail_trap_col_being_dealloced_not_returned_by_alloc)
$__internal_0_$__cuda_sm10x_tcgen05_guardrail_trap_col_being_dealloced_not_returned_by_alloc:
[----:B------:R-:W-:Y:S05]  /*8d40*/  BPT.TRAP 0x1 ;  /* 0x000000040000795c */ /* 0x000fea0000300000 */
[----:B------:R-:W-:-:S04]  /*8d50*/  HFMA2 R3, -RZ, RZ, 0, 0 ;  /* 0x00000000ff037431 */ /* 0x000fc800000001ff */
[----:B------:R-:W-:Y:S05]  /*8d60*/  RET.REL.NODEC R2 `(_ZN7cutlass13device_kernelINS_4gemm6kernel13GemmUniversalIN4cute5tupleIJiiiiEEENS1_10collective13CollectiveMmaINS1_35MainloopSm100TmaUmmaWarpSpecializedILi6ELi2ELi4ENS5_IJNS4_1CILi1EEESB_SB_EEEEENS5_IJNSA_ILi128EEESE_NSA_ILi32EEEEEEaNS5_IJlSB_lEEEaSH_NS4_8TiledMMAINS4_8MMA_AtomIJNS4_15SM100_MMA_S8_SSIaaiLi128ELi128ELNS4_4UMMA5MajorE0ELSM_0ELNSL_8SaturateE0EEEEEENS4_6LayoutISC_NS5_IJNSA_ILi0EEESR_SR_EEEEENS5_IJNS4_10UnderscoreESU_SU_EEEEENS4_13SM90_TMA_LOADENS4_14ComposedLayoutINS4_7SwizzleILi1ELi4ELi3EEENS4_18smem_ptr_flag_bitsILi8EEENSQ_INS5_IJNSA_ILi8EEESF_EEENS5_IJSF_SB_EEEEEEEvNS4_8identityESX_S17_vS18_EENS_8epilogue10collective18CollectiveEpilogueINS1A_23Sm100TmaWarpSpecializedILi2ELi2ELi64ELb0ELb0EEEJSG_NS5_IJNSQ_ISE_SB_EENSQ_INSA_ILi64EEESB_EEEEEaSH_aSH_NS1A_6fusion15FusionCallbacksIS1E_NS1J_17LinearCombinationIaiaiLNS_15FloatRoundStyleE2EEESG_S1I_JEEENS4_5SM1004TMEM4LOAD26SM100_TMEM_LOAD_32dp32b64xESX_NSY_INSZ_ILi2ELi4ELi3EEES12_NSQ_INS5_IJS13_S1G_EEENS5_IJS1G_SB_EEEEEEENS4_39AutoVectorizingCopyWithAssumedAlignmentILi128EEENS4_14SM90_TMA_STOREES1X_S1Z_S1Z_EEEvvEEEEvNT_6ParamsE) ;  /* 0xffffff7002a47950 */ /* 0x000fea0003c3ffff */
        .weak           $__internal_1_$__cuda_sm10x_tcgen05_guardrail_trap_phase_invalid_during_alloc
        .type           $__internal_1_$__cuda_sm10x_tcgen05_guardrail_trap_phase_invalid_during_alloc,@function
        .size           $__internal_1_$__cuda_sm10x_tcgen05_guardrail_trap_phase_invalid_during_alloc,($__internal_2_$__cuda_sm10x_tcgen05_guardrail_trap_unallocated_columns_being_dealloced - $__internal_1_$__cuda_sm10x_tcgen05_guardrail_trap_phase_invalid_during_alloc)
$__internal_1_$__cuda_sm10x_tcgen05_guardrail_trap_phase_invalid_during_alloc:
[----:B------:R-:W-:Y:S05]  /*8d70*/  BPT.TRAP 0x1 ;  /* 0x000000040000795c */ /* 0x000fea0000300000 */
[----:B------:R-:W-:-:S04]  /*8d80*/  MOV R3, 0x0 ;  /* 0x0000000000037802 */ /* 0x000fc80000000f00 */
[----:B------:R-:W-:Y:S05]  /*8d90*/  RET.REL.NODEC R2 `(_ZN7cutlass13device_kernelINS_4gemm6kernel13GemmUniversalIN4cute5tupleIJiiiiEEENS1_10collective13CollectiveMmaINS1_35MainloopSm100TmaUmmaWarpSpecializedILi6ELi2ELi4ENS5_IJNS4_1CILi1EEESB_SB_EEEEENS5_IJNSA_ILi128EEESE_NSA_ILi32EEEEEEaNS5_IJlSB_lEEEaSH_NS4_8TiledMMAINS4_8MMA_AtomIJNS4_15SM100_MMA_S8_SSIaaiLi128ELi128ELNS4_4UMMA5MajorE0ELSM_0ELNSL_8SaturateE0EEEEEENS4_6LayoutISC_NS5_IJNSA_ILi0EEESR_SR_EEEEENS5_IJNS4_10UnderscoreESU_SU_EEEEENS4_13SM90_TMA_LOADENS4_14ComposedLayoutINS4_7SwizzleILi1ELi4ELi3EEENS4_18smem_ptr_flag_bitsILi8EEENSQ_INS5_IJNSA_ILi8EEESF_EEENS5_IJSF_SB_EEEEEEEvNS4_8identityESX_S17_vS18_EENS_8epilogue10collective18CollectiveEpilogueINS1A_23Sm100TmaWarpSpecializedILi2ELi2ELi64ELb0ELb0EEEJSG_NS5_IJNSQ_ISE_SB_EENSQ_INSA_ILi64EEESB_EEEEEaSH_aSH_NS1A_6fusion15FusionCallbacksIS1E_NS1J_17LinearCombinationIaiaiLNS_15FloatRoundStyleE2EEESG_S1I_JEEENS4_5SM1004TMEM4LOAD26SM100_TMEM_LOAD_32dp32b64xESX_NSY_INSZ_ILi2ELi4ELi3EEES12_NSQ_INS5_IJS13_S1G_EEENS5_IJS1G_SB_EEEEEEENS4_39AutoVectorizingCopyWithAssumedAlignmentILi128EEENS4_14SM90_TMA_STOREES1X_S1Z_S1Z_EEEvvEEEEvNT_6ParamsE) ;  /* 0xffffff7002987950 */ /* 0x000fea0003c3ffff */
        .weak           $__internal_2_$__cuda_sm10x_tcgen05_guardrail_trap_unallocated_columns_being_dealloced
        .type           $__internal_2_$__cuda_sm10x_tcgen05_guardrail_trap_unallocated_columns_being_dealloced,@function
        .size           $__internal_2_$__cuda_sm10x_tcgen05_guardrail_trap_unallocated_columns_being_dealloced,(.L_x_148 - $__internal_2_$__cuda_sm10x_tcgen05_guardrail_trap_unallocated_columns_being_dealloced)
$__internal_2_$__cuda_sm10x_tcgen05_guardrail_trap_unallocated_columns_being_dealloced:
[----:B------:R-:W-:Y:S05]  /*8da0*/  BPT.TRAP 0x1 ;  /* 0x000000040000795c */ /* 0x000fea0000300000 */
[----:B------:R-:W-:-:S04]  /*8db0*/  HFMA2 R3, -RZ, RZ, 0, 0 ;  /* 0x00000000ff037431 */ /* 0x000fc800000001ff */
[----:B------:R-:W-:Y:S05]  /*8dc0*/  RET.REL.NODEC R2 `(_ZN7cutlass13device_kernelINS_4gemm6kernel13GemmUniversalIN4cute5tupleIJiiiiEEENS1_10collective13CollectiveMmaINS1_35MainloopSm100TmaUmmaWarpSpecializedILi6ELi2ELi4ENS5_IJNS4_1CILi1EEESB_SB_EEEEENS5_IJNSA_ILi128EEESE_NSA_ILi32EEEEEEaNS5_IJlSB_lEEEaSH_NS4_8TiledMMAINS4_8MMA_AtomIJNS4_15SM100_MMA_S8_SSIaaiLi128ELi128ELNS4_4UMMA5MajorE0ELSM_0ELNSL_8SaturateE0EEEEEENS4_6LayoutISC_NS5_IJNSA_ILi0EEESR_SR_EEEEENS5_IJNS4_10UnderscoreESU_SU_EEEEENS4_13SM90_TMA_LOADENS4_14ComposedLayoutINS4_7SwizzleILi1ELi4ELi3EEENS4_18smem_ptr_flag_bitsILi8EEENSQ_INS5_IJNSA_ILi8EEESF_EEENS5_IJSF_SB_EEEEEEEvNS4_8identityESX_S17_vS18_EENS_8epilogue10collective18CollectiveEpilogueINS1A_23Sm100TmaWarpSpecializedILi2ELi2ELi64ELb0ELb0EEEJSG_NS5_IJNSQ_ISE_SB_EENSQ_INSA_ILi64EEESB_EEEEEaSH_aSH_NS1A_6fusion15FusionCallbacksIS1E_NS1J_17LinearCombinationIaiaiLNS_15FloatRoundStyleE2EEESG_S1I_JEEENS4_5SM1004TMEM4LOAD26SM100_TMEM_LOAD_32dp32b64xESX_NSY_INSZ_ILi2ELi4ELi3EEES12_NSQ_INS5_IJS13_S1G_EEENS5_IJS1G_SB_EEEEEEENS4_39AutoVectorizingCopyWithAssumedAlignmentILi128EEENS4_14SM90_TMA_STOREES1X_S1Z_S1Z_EEEvvEEEEvNT_6ParamsE) ;  /* 0xffffff70028c7950 */ /* 0x000fea0003c3ffff */
.L_x_147:
[----:B------:R-:W-:-:S00]  /*8dd0*/  BRA `(.L_x_147) ;  /* 0xfffffffc00fc7947 */ /* 0x000fc0000383ffff */
[----:B------:R-:W-:-:S00]  /*8de0*/  NOP ;  /* 0x0000000000007918 */ /* 0x000fc00000000000 */
        /* <DEDUP_REMOVED lines=9> */
.L_x_148:


//--------------------- .nv.global.init           --------------------------
	.section	.nv.global.init,"aw",@progbits
.nv.global.init:
	.type		$str$27,@object
	.size		$str$27,($str$28 - $str$27)
$str$27:
        /*0000*/ 	.byte	0x28, 0x61, 0x64, 0x64, 0x72, 0x65, 0x73, 0x73, 0x20, 0x26, 0x20, 0x6d, 0x61, 0x73, 0x6b, 0x29
        /*0010*/ 	.byte	0x20, 0x3d, 0x3d, 0x20, 0x30, 0x00
	.type		$str$28,@object
	.size		$str$28,($str$26 - $str$28)
$str$28:
        /*0016*/ 	.byte	0x2f, 0x74, 0x6d, 0x70, 0x2f, 0x63, 0x75, 0x74, 0x6c, 0x61, 0x73, 0x73, 0x5f, 0x73, 0x77, 0x65
        /*0026*/ 	.byte	0x65, 0x70, 0x5f, 0x73, 0x72, 0x63, 0x2f, 0x69, 0x6e, 0x63, 0x6c, 0x75, 0x64, 0x65, 0x2f, 0x63
        /*0036*/ 	.byte	0x75, 0x74, 0x65, 0x2f, 0x70, 0x6f, 0x69, 0x6e, 0x74, 0x65, 0x72, 0x5f, 0x66, 0x6c, 0x61, 0x67
        /*0046*/ 	.byte	0x67, 0x65, 0x64, 0x2e, 0x68, 0x70, 0x70, 0x00
	.type		$str$26,@object
	.size		$str$26,($str$25 - $str$26)
$str$26:
        /*004e*/ 	.byte	0x2f, 0x74, 0x6d, 0x70, 0x2f, 0x63, 0x75, 0x74, 0x6c, 0x61, 0x73, 0x73, 0x5f, 0x73, 0x77, 0x65
        /*005e*/ 	.byte	0x65, 0x70, 0x5f, 0x73, 0x72, 0x63, 0x2f, 0x69, 0x6e, 0x63, 0x6c, 0x75, 0x64, 0x65, 0x2f, 0x63
        /*006e*/ 	.byte	0x75, 0x74, 0x65, 0x2f, 0x61, 0x74, 0x6f, 0x6d, 0x2f, 0x63, 0x6f, 0x70, 0x79, 0x5f, 0x74, 0x72
        /*007e*/ 	.byte	0x61, 0x69, 0x74, 0x73, 0x5f, 0x73, 0x6d, 0x31, 0x30, 0x30, 0x2e, 0x68, 0x70, 0x70, 0x00
	.type		$str$25,@object
	.size		$str$25,(__unnamed_1 - $str$25)
$str$25:
        /*008d*/ 	.byte	0x28, 0x28, 0x75, 0x69, 0x6e, 0x74, 0x33, 0x32, 0x5f, 0x74, 0x28, 0x74, 0x68, 0x72, 0x65, 0x61
        /*009d*/ 	.byte	0x64, 0x49, 0x64, 0x78, 0x2e, 0x78, 0x29, 0x20, 0x2f, 0x20, 0x33, 0x32, 0x29, 0x20, 0x25, 0x20
        /*00ad*/ 	.byte	0x34, 0x29, 0x20, 0x3d, 0x3d, 0x20, 0x28, 0x28, 0x28, 0x74, 0x6d, 0x65, 0x6d, 0x5f, 0x61, 0x64
        /*00bd*/ 	.byte	0x64, 0x72, 0x20, 0x3e, 0x3e, 0x20, 0x31, 0x36, 0x29, 0x20, 0x2f, 0x20, 0x33, 0x32, 0x29, 0x20
        /*00cd*/ 	.byte	0x25, 0x20, 0x34, 0x29, 0x00
	.type		__unnamed_1,@object
	.size		__unnamed_1,(__unnamed_2 - __unnamed_1)
__unnamed_1:
        /*00d2*/ 	.byte	0x61, 0x75, 0x74, 0x6f, 0x20, 0x63, 0x75, 0x74, 0x65, 0x3a, 0x3a, 0x61, 0x73, 0x5f, 0x70, 0x6f
        /* <DEDUP_REMOVED lines=24> */
        /*0262*/ 	.byte	0x5d, 0x00
	.type		__unnamed_2,@object
	.size		__unnamed_2,(.L_2 - __unnamed_2)
__unnamed_2:
        /* <DEDUP_REMOVED lines=42> */
        /*0504*/ 	.byte	0x43, 0x3c, 0x30, 0x3e, 0x3e, 0x3e, 0x3e, 0x5d, 0x00
.L_2:


//--------------------- .nv.shared._ZN7cutlass13device_kernelINS_4gemm6kernel13GemmUniversalIN4cute5tupleIJiiiiEEENS1_10collective13CollectiveMmaINS1_35MainloopSm100TmaUmmaWarpSpecializedILi6ELi2ELi4ENS5_IJNS4_1CILi1EEESB_SB_EEEEENS5_IJNSA_ILi128EEESE_NSA_ILi32EEEEEEaNS5_IJlSB_lEEEaSH_NS4_8TiledMMAINS4_8MMA_AtomIJNS4_15SM100_MMA_S8_SSIaaiLi128ELi128ELNS4_4UMMA5MajorE0ELSM_0ELNSL_8SaturateE0EEEEEENS4_6LayoutISC_NS5_IJNSA_ILi0EEESR_SR_EEEEENS5_IJNS4_10UnderscoreESU_SU_EEEEENS4_13SM90_TMA_LOADENS4_14ComposedLayoutINS4_7SwizzleILi1ELi4ELi3EEENS4_18smem_ptr_flag_bitsILi8EEENSQ_INS5_IJNSA_ILi8EEESF_EEENS5_IJSF_SB_EEEEEEEvNS4_8identityESX_S17_vS18_EENS_8epilogue10collective18CollectiveEpilogueINS1A_23Sm100TmaWarpSpecializedILi2ELi2ELi64ELb0ELb0EEEJSG_NS5_IJNSQ_ISE_SB_EENSQ_INSA_ILi64EEESB_EEEEEaSH_aSH_NS1A_6fusion15FusionCallbacksIS1E_NS1J_17LinearCombinationIaiaiLNS_15FloatRoundStyleE2EEESG_S1I_JEEENS4_5SM1004TMEM4LOAD26SM100_TMEM_LOAD_32dp32b64xESX_NSY_INSZ_ILi2ELi4ELi3EEES12_NSQ_INS5_IJS13_S1G_EEENS5_IJS1G_SB_EEEEEEENS4_39AutoVectorizingCopyWithAssumedAlignmentILi128EEENS4_14SM90_TMA_STOREES1X_S1Z_S1Z_EEEvvEEEEvNT_6ParamsE --------------------------
	.section	.nv.shared._ZN7cutlass13device_kernelINS_4gemm6kernel13GemmUniversalIN4cute5tupleIJiiiiEEENS1_10collective13CollectiveMmaINS1_35MainloopSm100TmaUmmaWarpSpecializedILi6ELi2ELi4ENS5_IJNS4_1CILi1EEESB_SB_EEEEENS5_IJNSA_ILi128EEESE_NSA_ILi32EEEEEEaNS5_IJlSB_lEEEaSH_NS4_8TiledMMAINS4_8MMA_AtomIJNS4_15SM100_MMA_S8_SSIaaiLi128ELi128ELNS4_4UMMA5MajorE0ELSM_0ELNSL_8SaturateE0EEEEEENS4_6LayoutISC_NS5_IJNSA_ILi0EEESR_SR_EEEEENS5_IJNS4_10UnderscoreESU_SU_EEEEENS4_13SM90_TMA_LOADENS4_14ComposedLayoutINS4_7SwizzleILi1ELi4ELi3EEENS4_18smem_ptr_flag_bitsILi8EEENSQ_INS5_IJNSA_ILi8EEESF_EEENS5_IJSF_SB_EEEEEEEvNS4_8identityESX_S17_vS18_EENS_8epilogue10collective18CollectiveEpilogueINS1A_23Sm100TmaWarpSpecializedILi2ELi2ELi64ELb0ELb0EEEJSG_NS5_IJNSQ_ISE_SB_EENSQ_INSA_ILi64EEESB_EEEEEaSH_aSH_NS1A_6fusion15FusionCallbacksIS1E_NS1J_17LinearCombinationIaiaiLNS_15FloatRoundStyleE2EEESG_S1I_JEEENS4_5SM1004TMEM4LOAD26SM100_TMEM_LOAD_32dp32b64xESX_NSY_INSZ_ILi2ELi4ELi3EEES12_NSQ_INS5_IJS13_S1G_EEENS5_IJS1G_SB_EEEEEEENS4_39AutoVectorizingCopyWithAssumedAlignmentILi128EEENS4_14SM90_TMA_STOREES1X_S1Z_S1Z_EEEvvEEEEvNT_6ParamsE,"aw",@nobits
	.sectionflags	@""
	.align	16
	.zero		1024


//--------------------- .nv.shared.reserved.0     --------------------------
	.section	.nv.shared.reserved.0,"aw",@nobits
	.weak		__nv_reservedSMEM_offset_0_alias
	.size		__nv_reservedSMEM_offset_0_alias, 0, 64
	.other		__nv_reservedSMEM_offset_0_alias,@"STO_CUDA_RESERVED_SHARED STV_DEFAULT"
__nv_reservedSMEM_offset_0_alias:
	.zero		0
.nv.shared.reserved.0:
	.zero		64
	.weak		__nv_reservedSMEM_tcgen05_partition
	.type		__nv_reservedSMEM_tcgen05_partition,@object
	.size		__nv_reservedSMEM_tcgen05_partition,(.L_0 - __nv_reservedSMEM_tcgen05_partition)
__nv_reservedSMEM_tcgen05_partition:
	.zero		32
.L_0:


//--------------------- .nv.global                --------------------------
	.section	.nv.global,"aw",@nobits
.nv.global:
	.type		_ZN40_INTERNAL_57f797c7_4_k_cu_ebac04cc_173284cute1_E,@object
	.size		_ZN40_INTERNAL_57f797c7_4_k_cu_ebac04cc_173284cute1_E,(_ZN40_INTERNAL_57f797c7_4_k_cu_ebac04cc_173284cuda3std3__45__cpo6cbeginE - _ZN40_INTERNAL_57f797c7_4_k_cu_ebac04cc_173284cute1_E)
_ZN40_INTERNAL_57f797c7_4_k_cu_ebac04cc_173284cute1_E:
	.zero		1
	.type		_ZN40_INTERNAL_57f797c7_4_k_cu_ebac04cc_173284cuda3std3__45__cpo6cbeginE,@object
	.size		_ZN40_INTERNAL_57f797c7_4_k_cu_ebac04cc_173284cuda3std3__45__cpo6cbeginE,(_ZN40_INTERNAL_57f797c7_4_k_cu_ebac04cc_173284cuda3std3__48in_placeE - _ZN40_INTERNAL_57f797c7_4_k_cu_ebac04cc_173284cuda3std3__45__cpo6cbeginE)
_ZN40_INTERNAL_57f797c7_4_k_cu_ebac04cc_173284cuda3std3__45__cpo6cbeginE:
	.zero		1
	.type		_ZN40_INTERNAL_57f797c7_4_k_cu_ebac04cc_173284cuda3std3__48in_placeE,@object
	.size		_ZN40_INTERNAL_57f797c7_4_k_cu_ebac04cc_173284cuda3std3__48in_placeE,(_ZN40_INTERNAL_57f797c7_4_k_cu_ebac04cc_173284cuda3std6ranges3__45__cpo9iter_moveE - _ZN40_INTERNAL_57f797c7_4_k_cu_ebac04cc_173284cuda3std3__48in_placeE)
_ZN40_INTERNAL_57f797c7_4_k_cu_ebac04cc_173284cuda3std3__48in_placeE:
	.zero		1
	.type		_ZN40_INTERNAL_57f797c7_4_k_cu_ebac04cc_173284cuda3std6ranges3__45__cpo9iter_moveE,@object
	.size		_ZN40_INTERNAL_57f797c7_4_k_cu_ebac04cc_173284cuda3std6ranges3__45__cpo9iter_moveE,(_ZN40_INTERNAL_57f797c7_4_k_cu_ebac04cc_173284cuda3std3__45__cpo5beginE - _ZN40_INTERNAL_57f797c7_4_k_cu_ebac04cc_173284cuda3std6ranges3__45__cpo9iter_moveE)
_ZN40_INTERNAL_57f797c7_4_k_cu_ebac04cc_173284cuda3std6ranges3__45__cpo9iter_moveE:
	.zero		1
	.type		_ZN40_INTERNAL_57f797c7_4_k_cu_ebac04cc_173284cuda3std3__45__cpo5beginE,@object
	.size		_ZN40_INTERNAL_57f797c7_4_k_cu_ebac04cc_173284cuda3std3__45__cpo5beginE,(_ZN40_INTERNAL_57f797c7_4_k_cu_ebac04cc_173284cuda3std3__442_GLOBAL__N__57f797c7_4_k_cu_ebac04cc_173286ignoreE - _ZN40_INTERNAL_57f797c7_4_k_cu_ebac04cc_173284cuda3std3__45__cpo5beginE)
_ZN40_INTERNAL_57f797c7_4_k_cu_ebac04cc_173284cuda3std3__45__cpo5beginE:
	.zero		1
	.type		_ZN40_INTERNAL_57f797c7_4_k_cu_ebac04cc_173284cuda3std3__442_GLOBAL__N__57f797c7_4_k_cu_ebac04cc_173286ignoreE,@object
	.size		_ZN40_INTERNAL_57f797c7_4_k_cu_ebac04cc_173284cuda3std3__442_GLOBAL__N__57f797c7_4_k_cu_ebac04cc_173286ignoreE,(_ZN40_INTERNAL_57f797c7_4_k_cu_ebac04cc_173284cute7productE - _ZN40_INTERNAL_57f797c7_4_k_cu_ebac04cc_173284cuda3std3__442_GLOBAL__N__57f797c7_4_k_cu_ebac04cc_173286ignoreE)
_ZN40_INTERNAL_57f797c7_4_k_cu_ebac04cc_173284cuda3std3__442_GLOBAL__N__57f797c7_4_k_cu_ebac04cc_173286ignoreE:
	.zero		1
	.type		_ZN40_INTERNAL_57f797c7_4_k_cu_ebac04cc_173284cute7productE,@object
	.size		_ZN40_INTERNAL_57f797c7_4_k_cu_ebac04cc_173284cute7productE,(_ZN40_INTERNAL_57f797c7_4_k_cu_ebac04cc_173284cuda3std3__45__cpo3endE - _ZN40_INTERNAL_57f797c7_4_k_cu_ebac04cc_173284cute7productE)
_ZN40_INTERNAL_57f797c7_4_k_cu_ebac04cc_173284cute7productE:
	.zero		1
	.type		_ZN40_INTERNAL_57f797c7_4_k_cu_ebac04cc_173284cuda3std3__45__cpo3endE,@object
	.size		_ZN40_INTERNAL_57f797c7_4_k_cu_ebac04cc_173284cuda3std3__45__cpo3endE,(_ZN40_INTERNAL_57f797c7_4_k_cu_ebac04cc_173284cuda3std3__419piecewise_constructE - _ZN40_INTERNAL_57f797c7_4_k_cu_ebac04cc_173284cuda3std3__45__cpo3endE)
_ZN40_INTERNAL_57f797c7_4_k_cu_ebac04cc_173284cuda3std3__45__cpo3endE:
	.zero		1
	.type		_ZN40_INTERNAL_57f797c7_4_k_cu_ebac04cc_173284cuda3std3__419piecewise_constructE,@object
	.size		_ZN40_INTERNAL_57f797c7_4_k_cu_ebac04cc_173284cuda3std3__419piecewise_constructE,(_ZN40_INTERNAL_57f797c7_4_k_cu_ebac04cc_173284cuda3std3__45__cpo4cendE - _ZN40_INTERNAL_57f797c7_4_k_cu_ebac04cc_173284cuda3std3__419piecewise_constructE)
_ZN40_INTERNAL_57f797c7_4_k_cu_ebac04cc_173284cuda3std3__419piecewise_constructE:
	.zero		1
	.type		_ZN40_INTERNAL_57f797c7_4_k_cu_ebac04cc_173284cuda3std3__45__cpo4cendE,@object
	.size		_ZN40_INTERNAL_57f797c7_4_k_cu_ebac04cc_173284cuda3std3__45__cpo4cendE,(_ZN40_INTERNAL_57f797c7_4_k_cu_ebac04cc_173284cuda3std6ranges3__45__cpo4swapE - _ZN40_INTERNAL_57f797c7_4_k_cu_ebac04cc_173284cuda3std3__45__cpo4cendE)
_ZN40_INTERNAL_57f797c7_4_k_cu_ebac04cc_173284cuda3std3__45__cpo4cendE:
	.zero		1
	.type		_ZN40_INTERNAL_57f797c7_4_k_cu_ebac04cc_173284cuda3std6ranges3__45__cpo4swapE,@object
	.size		_ZN40_INTERNAL_57f797c7_4_k_cu_ebac04cc_173284cuda3std6ranges3__45__cpo4swapE,(.L_10 - _ZN40_INTERNAL_57f797c7_4_k_cu_ebac04cc_173284cuda3std6ranges3__45__cpo4swapE)
_ZN40_INTERNAL_57f797c7_4_k_cu_ebac04cc_173284cuda3std6ranges3__45__cpo4swapE:
	.zero		1
.L_10:


//--------------------- .nv.constant0._ZN7cutlass13device_kernelINS_4gemm6kernel13GemmUniversalIN4cute5tupleIJiiiiEEENS1_10collective13CollectiveMmaINS1_35MainloopSm100TmaUmmaWarpSpecializedILi6ELi2ELi4ENS5_IJNS4_1CILi1EEESB_SB_EEEEENS5_IJNSA_ILi128EEESE_NSA_ILi32EEEEEEaNS5_IJlSB_lEEEaSH_NS4_8TiledMMAINS4_8MMA_AtomIJNS4_15SM100_MMA_S8_SSIaaiLi128ELi128ELNS4_4UMMA5MajorE0ELSM_0ELNSL_8SaturateE0EEEEEENS4_6LayoutISC_NS5_IJNSA_ILi0EEESR_SR_EEEEENS5_IJNS4_10UnderscoreESU_SU_EEEEENS4_13SM90_TMA_LOADENS4_14ComposedLayoutINS4_7SwizzleILi1ELi4ELi3EEENS4_18smem_ptr_flag_bitsILi8EEENSQ_INS5_IJNSA_ILi8EEESF_EEENS5_IJSF_SB_EEEEEEEvNS4_8identityESX_S17_vS18_EENS_8epilogue10collective18CollectiveEpilogueINS1A_23Sm100TmaWarpSpecializedILi2ELi2ELi64ELb0ELb0EEEJSG_NS5_IJNSQ_ISE_SB_EENSQ_INSA_ILi64EEESB_EEEEEaSH_aSH_NS1A_6fusion15FusionCallbacksIS1E_NS1J_17LinearCombinationIaiaiLNS_15FloatRoundStyleE2EEESG_S1I_JEEENS4_5SM1004TMEM4LOAD26SM100_TMEM_LOAD_32dp32b64xESX_NSY_INSZ_ILi2ELi4ELi3EEES12_NSQ_INS5_IJS13_S1G_EEENS5_IJS1G_SB_EEEEEEENS4_39AutoVectorizingCopyWithAssumedAlignmentILi128EEENS4_14SM90_TMA_STOREES1X_S1Z_S1Z_EEEvvEEEEvNT_6ParamsE --------------------------
	.section	.nv.constant0._ZN7cutlass13device_kernelINS_4gemm6kernel13GemmUniversalIN4cute5tupleIJiiiiEEENS1_10collective13CollectiveMmaINS1_35MainloopSm100TmaUmmaWarpSpecializedILi6ELi2ELi4ENS5_IJNS4_1CILi1EEESB_SB_EEEEENS5_IJNSA_ILi128EEESE_NSA_ILi32EEEEEEaNS5_IJlSB_lEEEaSH_NS4_8TiledMMAINS4_8MMA_AtomIJNS4_15SM100_MMA_S8_SSIaaiLi128ELi128ELNS4_4UMMA5MajorE0ELSM_0ELNSL_8SaturateE0EEEEEENS4_6LayoutISC_NS5_IJNSA_ILi0EEESR_SR_EEEEENS5_IJNS4_10UnderscoreESU_SU_EEEEENS4_13SM90_TMA_LOADENS4_14ComposedLayoutINS4_7SwizzleILi1ELi4ELi3EEENS4_18smem_ptr_flag_bitsILi8EEENSQ_INS5_IJNSA_ILi8EEESF_EEENS5_IJSF_SB_EEEEEEEvNS4_8identityESX_S17_vS18_EENS_8epilogue10collective18CollectiveEpilogueINS1A_23Sm100TmaWarpSpecializedILi2ELi2ELi64ELb0ELb0EEEJSG_NS5_IJNSQ_ISE_SB_EENSQ_INSA_ILi64EEESB_EEEEEaSH_aSH_NS1A_6fusion15FusionCallbacksIS1E_NS1J_17LinearCombinationIaiaiLNS_15FloatRoundStyleE2EEESG_S1I_JEEENS4_5SM1004TMEM4LOAD26SM100_TMEM_LOAD_32dp32b64xESX_NSY_INSZ_ILi2ELi4ELi3EEES12_NSQ_INS5_IJS13_S1G_EEENS5_IJS1G_SB_EEEEEEENS4_39AutoVectorizingCopyWithAssumedAlignmentILi128EEENS4_14SM90_TMA_STOREES1X_S1Z_S1Z_EEEvvEEEEvNT_6ParamsE,"a",@progbits
	.sectionflags	@""
	.align	4
.nv.constant0._ZN7cutlass13device_kernelINS_4gemm6kernel13GemmUniversalIN4cute5tupleIJiiiiEEENS1_10collective13CollectiveMmaINS1_35MainloopSm100TmaUmmaWarpSpecializedILi6ELi2ELi4ENS5_IJNS4_1CILi1EEESB_SB_EEEEENS5_IJNSA_ILi128EEESE_NSA_ILi32EEEEEEaNS5_IJlSB_lEEEaSH_NS4_8TiledMMAINS4_8MMA_AtomIJNS4_15SM100_MMA_S8_SSIaaiLi128ELi128ELNS4_4UMMA5MajorE0ELSM_0ELNSL_8SaturateE0EEEEEENS4_6LayoutISC_NS5_IJNSA_ILi0EEESR_SR_EEEEENS5_IJNS4_10UnderscoreESU_SU_EEEEENS4_13SM90_TMA_LOADENS4_14ComposedLayoutINS4_7SwizzleILi1ELi4ELi3EEENS4_18smem_ptr_flag_bitsILi8EEENSQ_INS5_IJNSA_ILi8EEESF_EEENS5_IJSF_SB_EEEEEEEvNS4_8identityESX_S17_vS18_EENS_8epilogue10collective18CollectiveEpilogueINS1A_23Sm100TmaWarpSpecializedILi2ELi2ELi64ELb0ELb0EEEJSG_NS5_IJNSQ_ISE_SB_EENSQ_INSA_ILi64EEESB_EEEEEaSH_aSH_NS1A_6fusion15FusionCallbacksIS1E_NS1J_17LinearCombinationIaiaiLNS_15FloatRoundStyleE2EEESG_S1I_JEEENS4_5SM1004TMEM4LOAD26SM100_TMEM_LOAD_32dp32b64xESX_NSY_INSZ_ILi2ELi4ELi3EEES12_NSQ_INS5_IJS13_S1G_EEENS5_IJS1G_SB_EEEEEEENS4_39AutoVectorizingCopyWithAssumedAlignmentILi128EEENS4_14SM90_TMA_STOREES1X_S1Z_S1Z_EEEvvEEEEvNT_6ParamsE:
	.zero		2944


//--------------------- SYMBOLS --------------------------

	.type		.nv.reservedSmem.offset0,@object
	.size		.nv.reservedSmem.offset0,0x4
	.type		.nv.reservedSmem.cap,@object
	.size		.nv.reservedSmem.cap,0x4
	.type		__assertfail,@function
